//
// Generated by NVIDIA NVVM Compiler
//
// Compiler Build ID: CL-36424714
// Cuda compilation tools, release 13.0, V13.0.88
// Based on NVVM 20.0.0
//

.version 9.0
.target sm_100
.address_size 64

	// .globl	_Z19BitReverseRowKernelP7double2iii
.func  (.param .align 16 .b8 func_retval0[16]) __internal_trig_reduction_slowpathd
(
	.param .b64 __internal_trig_reduction_slowpathd_param_0
)
;
.global .align 8 .b8 __cudart_i2opi_d[144] = {8, 93, 141, 31, 177, 95, 251, 107, 234, 146, 82, 138, 247, 57, 7, 61, 123, 241, 229, 235, 199, 186, 39, 117, 45, 234, 95, 158, 102, 63, 70, 79, 183, 9, 203, 39, 207, 126, 54, 109, 31, 109, 10, 90, 139, 17, 47, 239, 15, 152, 5, 222, 255, 151, 248, 31, 59, 40, 249, 189, 139, 95, 132, 156, 244, 57, 83, 131, 57, 214, 145, 57, 65, 126, 95, 180, 38, 112, 156, 233, 132, 68, 187, 46, 245, 53, 130, 232, 62, 167, 41, 177, 28, 235, 29, 254, 28, 146, 209, 9, 234, 46, 73, 6, 224, 210, 77, 66, 58, 110, 36, 183, 97, 197, 187, 222, 171, 99, 81, 254, 65, 144, 67, 60, 153, 149, 98, 219, 192, 221, 52, 245, 209, 87, 39, 252, 41, 21, 68, 78, 110, 131, 249, 162};
.global .align 16 .b8 __cudart_sin_cos_coeffs[128] = {70, 210, 176, 44, 241, 229, 90, 190, 146, 227, 172, 105, 227, 29, 199, 62, 161, 98, 219, 25, 160, 1, 42, 191, 24, 8, 17, 17, 17, 17, 129, 63, 84, 85, 85, 85, 85, 85, 197, 191, 0, 0, 0, 0, 0, 0, 0, 0, 0, 0, 0, 0, 0, 0, 0, 0, 100, 129, 253, 32, 131, 255, 168, 189, 40, 133, 239, 193, 167, 238, 33, 62, 217, 230, 6, 142, 79, 126, 146, 190, 233, 188, 221, 25, 160, 1, 250, 62, 71, 93, 193, 22, 108, 193, 86, 191, 81, 85, 85, 85, 85, 85, 165, 63, 0, 0, 0, 0, 0, 0, 224, 191, 0, 0, 0, 0, 0, 0, 240, 63};

.visible .entry _Z19BitReverseRowKernelP7double2iii(
	.param .u64 .ptr .align 1 _Z19BitReverseRowKernelP7double2iii_param_0,
	.param .u32 _Z19BitReverseRowKernelP7double2iii_param_1,
	.param .u32 _Z19BitReverseRowKernelP7double2iii_param_2,
	.param .u32 _Z19BitReverseRowKernelP7double2iii_param_3
)
{
	.reg .pred 	%p<9>;
	.reg .b32 	%r<60>;
	.reg .b64 	%rd<7>;
	.reg .b64 	%fd<5>;

	ld.param.u64 	%rd1, [_Z19BitReverseRowKernelP7double2iii_param_0];
	ld.param.u32 	%r22, [_Z19BitReverseRowKernelP7double2iii_param_1];
	ld.param.u32 	%r24, [_Z19BitReverseRowKernelP7double2iii_param_2];
	ld.param.u32 	%r23, [_Z19BitReverseRowKernelP7double2iii_param_3];
	mov.u32 	%r1, %ctaid.y;
	setp.ge.s32 	%p1, %r1, %r24;
	@%p1 bra 	$L__BB0_11;
	mov.u32 	%r25, %ctaid.x;
	mov.u32 	%r26, %ntid.x;
	mov.u32 	%r27, %tid.x;
	mad.lo.s32 	%r2, %r25, %r26, %r27;
	setp.ge.s32 	%p2, %r2, %r22;
	@%p2 bra 	$L__BB0_11;
	setp.lt.s32 	%p3, %r23, 1;
	mov.b32 	%r59, 0;
	@%p3 bra 	$L__BB0_9;
	and.b32  	%r3, %r23, 3;
	setp.lt.u32 	%p4, %r23, 4;
	mov.b32 	%r59, 0;
	mov.u32 	%r55, %r2;
	@%p4 bra 	$L__BB0_6;
	and.b32  	%r32, %r23, 2147483644;
	neg.s32 	%r50, %r32;
	mov.b32 	%r59, 0;
	mov.u32 	%r55, %r2;
$L__BB0_5:
	shl.b32 	%r33, %r55, 2;
	and.b32  	%r34, %r33, 4;
	shr.u32 	%r35, %r55, 2;
	shl.b32 	%r36, %r59, 3;
	or.b32  	%r37, %r36, %r34;
	and.b32  	%r38, %r55, 2;
	or.b32  	%r39, %r38, %r37;
	and.b32  	%r40, %r35, 1;
	or.b32  	%r41, %r39, %r40;
	shr.u32 	%r42, %r55, 3;
	shl.b32 	%r43, %r41, 1;
	and.b32  	%r44, %r42, 1;
	or.b32  	%r59, %r43, %r44;
	shr.s32 	%r55, %r55, 4;
	add.s32 	%r50, %r50, 4;
	setp.ne.s32 	%p5, %r50, 0;
	@%p5 bra 	$L__BB0_5;
$L__BB0_6:
	setp.eq.s32 	%p6, %r3, 0;
	@%p6 bra 	$L__BB0_9;
	neg.s32 	%r56, %r3;
$L__BB0_8:
	.pragma "nounroll";
	shl.b32 	%r45, %r59, 1;
	and.b32  	%r46, %r55, 1;
	or.b32  	%r59, %r45, %r46;
	shr.s32 	%r55, %r55, 1;
	add.s32 	%r56, %r56, 1;
	setp.ne.s32 	%p7, %r56, 0;
	@%p7 bra 	$L__BB0_8;
$L__BB0_9:
	setp.le.s32 	%p8, %r59, %r2;
	@%p8 bra 	$L__BB0_11;
	cvta.to.global.u64 	%rd2, %rd1;
	mul.lo.s32 	%r47, %r22, %r1;
	add.s32 	%r48, %r47, %r2;
	mul.wide.s32 	%rd3, %r48, 16;
	add.s64 	%rd4, %rd2, %rd3;
	ld.global.v2.f64 	{%fd1, %fd2}, [%rd4];
	add.s32 	%r49, %r59, %r47;
	mul.wide.s32 	%rd5, %r49, 16;
	add.s64 	%rd6, %rd2, %rd5;
	ld.global.v2.f64 	{%fd3, %fd4}, [%rd6];
	st.global.v2.f64 	[%rd4], {%fd3, %fd4};
	st.global.v2.f64 	[%rd6], {%fd1, %fd2};
$L__BB0_11:
	ret;

}
	// .globl	_Z20CooleyTukeyRowKernelP7double2iiii
.visible .entry _Z20CooleyTukeyRowKernelP7double2iiii(
	.param .u64 .ptr .align 1 _Z20CooleyTukeyRowKernelP7double2iiii_param_0,
	.param .u32 _Z20CooleyTukeyRowKernelP7double2iiii_param_1,
	.param .u32 _Z20CooleyTukeyRowKernelP7double2iiii_param_2,
	.param .u32 _Z20CooleyTukeyRowKernelP7double2iiii_param_3,
	.param .u32 _Z20CooleyTukeyRowKernelP7double2iiii_param_4
)
{
	.reg .pred 	%p<11>;
	.reg .b32 	%r<41>;
	.reg .b64 	%rd<15>;
	.reg .b64 	%fd<86>;

	ld.param.u64 	%rd3, [_Z20CooleyTukeyRowKernelP7double2iiii_param_0];
	ld.param.u32 	%r11, [_Z20CooleyTukeyRowKernelP7double2iiii_param_1];
	ld.param.u32 	%r14, [_Z20CooleyTukeyRowKernelP7double2iiii_param_2];
	ld.param.u32 	%r12, [_Z20CooleyTukeyRowKernelP7double2iiii_param_3];
	ld.param.u32 	%r13, [_Z20CooleyTukeyRowKernelP7double2iiii_param_4];
	mov.u32 	%r1, %ctaid.y;
	setp.ge.s32 	%p1, %r1, %r14;
	@%p1 bra 	$L__BB1_12;
	mov.u32 	%r15, %ctaid.x;
	mov.u32 	%r16, %ntid.x;
	mov.u32 	%r17, %tid.x;
	mad.lo.s32 	%r2, %r15, %r16, %r17;
	shr.u32 	%r18, %r11, 31;
	add.s32 	%r19, %r11, %r18;
	shr.s32 	%r20, %r19, 1;
	setp.ge.s32 	%p2, %r2, %r20;
	@%p2 bra 	$L__BB1_12;
	div.s32 	%r21, %r2, %r12;
	mul.lo.s32 	%r22, %r21, %r12;
	sub.s32 	%r23, %r2, %r22;
	shl.b32 	%r24, %r12, 1;
	mul.lo.s32 	%r25, %r11, %r1;
	mad.lo.s32 	%r26, %r21, %r24, %r25;
	add.s32 	%r27, %r26, %r23;
	cvta.to.global.u64 	%rd4, %rd3;
	mul.wide.s32 	%rd5, %r27, 16;
	add.s64 	%rd1, %rd4, %rd5;
	ld.global.v2.f64 	{%fd2, %fd1}, [%rd1];
	mul.wide.s32 	%rd6, %r12, 16;
	add.s64 	%rd2, %rd1, %rd6;
	ld.global.v2.f64 	{%fd4, %fd3}, [%rd2];
	cvt.rn.f64.s32 	%fd17, %r13;
	add.f64 	%fd18, %fd17, %fd17;
	mul.f64 	%fd19, %fd18, 0d400921FB54442D18;
	cvt.rn.f64.s32 	%fd20, %r23;
	mul.f64 	%fd21, %fd19, %fd20;
	cvt.rn.f64.s32 	%fd22, %r24;
	div.rn.f64 	%fd5, %fd21, %fd22;
	abs.f64 	%fd6, %fd5;
	setp.neu.f64 	%p3, %fd6, 0d7FF0000000000000;
	@%p3 bra 	$L__BB1_4;
	mov.f64 	%fd28, 0d0000000000000000;
	mul.rn.f64 	%fd84, %fd5, %fd28;
	mov.b32 	%r39, 1;
	bra.uni 	$L__BB1_7;
$L__BB1_4:
	mul.f64 	%fd23, %fd5, 0d3FE45F306DC9C883;
	cvt.rni.s32.f64 	%r38, %fd23;
	cvt.rn.f64.s32 	%fd24, %r38;
	fma.rn.f64 	%fd25, %fd24, 0dBFF921FB54442D18, %fd5;
	fma.rn.f64 	%fd26, %fd24, 0dBC91A62633145C00, %fd25;
	fma.rn.f64 	%fd84, %fd24, 0dB97B839A252049C0, %fd26;
	setp.ltu.f64 	%p4, %fd6, 0d41E0000000000000;
	@%p4 bra 	$L__BB1_6;
	{ // callseq 0, 0
	.param .b64 param0;
	st.param.f64 	[param0], %fd5;
	.param .align 16 .b8 retval0[16];
	call.uni (retval0), 
	__internal_trig_reduction_slowpathd, 
	(
	param0
	);
	ld.param.f64 	%fd84, [retval0];
	ld.param.b32 	%r38, [retval0+8];
	} // callseq 0
$L__BB1_6:
	add.s32 	%r39, %r38, 1;
$L__BB1_7:
	setp.neu.f64 	%p5, %fd6, 0d7FF0000000000000;
	shl.b32 	%r30, %r39, 6;
	cvt.u64.u32 	%rd7, %r30;
	and.b64  	%rd8, %rd7, 64;
	mov.u64 	%rd9, __cudart_sin_cos_coeffs;
	add.s64 	%rd10, %rd9, %rd8;
	mul.rn.f64 	%fd29, %fd84, %fd84;
	and.b32  	%r31, %r39, 1;
	setp.eq.b32 	%p6, %r31, 1;
	selp.f64 	%fd30, 0dBDA8FF8320FD8164, 0d3DE5DB65F9785EBA, %p6;
	ld.global.nc.v2.f64 	{%fd31, %fd32}, [%rd10];
	fma.rn.f64 	%fd33, %fd30, %fd29, %fd31;
	fma.rn.f64 	%fd34, %fd33, %fd29, %fd32;
	ld.global.nc.v2.f64 	{%fd35, %fd36}, [%rd10+16];
	fma.rn.f64 	%fd37, %fd34, %fd29, %fd35;
	fma.rn.f64 	%fd38, %fd37, %fd29, %fd36;
	ld.global.nc.v2.f64 	{%fd39, %fd40}, [%rd10+32];
	fma.rn.f64 	%fd41, %fd38, %fd29, %fd39;
	fma.rn.f64 	%fd42, %fd41, %fd29, %fd40;
	fma.rn.f64 	%fd43, %fd42, %fd84, %fd84;
	fma.rn.f64 	%fd44, %fd42, %fd29, 0d3FF0000000000000;
	selp.f64 	%fd45, %fd44, %fd43, %p6;
	and.b32  	%r32, %r39, 2;
	setp.eq.s32 	%p7, %r32, 0;
	mov.f64 	%fd46, 0d0000000000000000;
	sub.f64 	%fd47, %fd46, %fd45;
	selp.f64 	%fd12, %fd45, %fd47, %p7;
	@%p5 bra 	$L__BB1_9;
	mov.f64 	%fd53, 0d0000000000000000;
	mul.rn.f64 	%fd85, %fd5, %fd53;
	mov.b32 	%r40, 0;
	bra.uni 	$L__BB1_11;
$L__BB1_9:
	mul.f64 	%fd48, %fd5, 0d3FE45F306DC9C883;
	cvt.rni.s32.f64 	%r40, %fd48;
	cvt.rn.f64.s32 	%fd49, %r40;
	fma.rn.f64 	%fd50, %fd49, 0dBFF921FB54442D18, %fd5;
	fma.rn.f64 	%fd51, %fd49, 0dBC91A62633145C00, %fd50;
	fma.rn.f64 	%fd85, %fd49, 0dB97B839A252049C0, %fd51;
	setp.ltu.f64 	%p8, %fd6, 0d41E0000000000000;
	@%p8 bra 	$L__BB1_11;
	{ // callseq 1, 0
	.param .b64 param0;
	st.param.f64 	[param0], %fd5;
	.param .align 16 .b8 retval0[16];
	call.uni (retval0), 
	__internal_trig_reduction_slowpathd, 
	(
	param0
	);
	ld.param.f64 	%fd85, [retval0];
	ld.param.b32 	%r40, [retval0+8];
	} // callseq 1
$L__BB1_11:
	shl.b32 	%r35, %r40, 6;
	cvt.u64.u32 	%rd11, %r35;
	and.b64  	%rd12, %rd11, 64;
	add.s64 	%rd14, %rd9, %rd12;
	mul.rn.f64 	%fd54, %fd85, %fd85;
	and.b32  	%r36, %r40, 1;
	setp.eq.b32 	%p9, %r36, 1;
	selp.f64 	%fd55, 0dBDA8FF8320FD8164, 0d3DE5DB65F9785EBA, %p9;
	ld.global.nc.v2.f64 	{%fd56, %fd57}, [%rd14];
	fma.rn.f64 	%fd58, %fd55, %fd54, %fd56;
	fma.rn.f64 	%fd59, %fd58, %fd54, %fd57;
	ld.global.nc.v2.f64 	{%fd60, %fd61}, [%rd14+16];
	fma.rn.f64 	%fd62, %fd59, %fd54, %fd60;
	fma.rn.f64 	%fd63, %fd62, %fd54, %fd61;
	ld.global.nc.v2.f64 	{%fd64, %fd65}, [%rd14+32];
	fma.rn.f64 	%fd66, %fd63, %fd54, %fd64;
	fma.rn.f64 	%fd67, %fd66, %fd54, %fd65;
	fma.rn.f64 	%fd68, %fd67, %fd85, %fd85;
	fma.rn.f64 	%fd69, %fd67, %fd54, 0d3FF0000000000000;
	selp.f64 	%fd70, %fd69, %fd68, %p9;
	and.b32  	%r37, %r40, 2;
	setp.eq.s32 	%p10, %r37, 0;
	mov.f64 	%fd71, 0d0000000000000000;
	sub.f64 	%fd72, %fd71, %fd70;
	selp.f64 	%fd73, %fd70, %fd72, %p10;
	mul.f64 	%fd74, %fd4, %fd12;
	mul.f64 	%fd75, %fd3, %fd73;
	sub.f64 	%fd76, %fd74, %fd75;
	mul.f64 	%fd77, %fd4, %fd73;
	fma.rn.f64 	%fd78, %fd3, %fd12, %fd77;
	add.f64 	%fd79, %fd2, %fd76;
	add.f64 	%fd80, %fd1, %fd78;
	st.global.v2.f64 	[%rd1], {%fd79, %fd80};
	sub.f64 	%fd81, %fd2, %fd76;
	sub.f64 	%fd82, %fd1, %fd78;
	st.global.v2.f64 	[%rd2], {%fd81, %fd82};
$L__BB1_12:
	ret;

}
	// .globl	_Z14ScaleRowKernelP7double2iid
.visible .entry _Z14ScaleRowKernelP7double2iid(
	.param .u64 .ptr .align 1 _Z14ScaleRowKernelP7double2iid_param_0,
	.param .u32 _Z14ScaleRowKernelP7double2iid_param_1,
	.param .u32 _Z14ScaleRowKernelP7double2iid_param_2,
	.param .f64 _Z14ScaleRowKernelP7double2iid_param_3
)
{
	.reg .pred 	%p<3>;
	.reg .b32 	%r<9>;
	.reg .b64 	%rd<5>;
	.reg .b64 	%fd<6>;

	ld.param.u64 	%rd1, [_Z14ScaleRowKernelP7double2iid_param_0];
	ld.param.u32 	%r3, [_Z14ScaleRowKernelP7double2iid_param_1];
	ld.param.u32 	%r4, [_Z14ScaleRowKernelP7double2iid_param_2];
	ld.param.f64 	%fd1, [_Z14ScaleRowKernelP7double2iid_param_3];
	mov.u32 	%r1, %ctaid.y;
	setp.ge.s32 	%p1, %r1, %r4;
	@%p1 bra 	$L__BB2_3;
	mov.u32 	%r5, %ctaid.x;
	mov.u32 	%r6, %ntid.x;
	mov.u32 	%r7, %tid.x;
	mad.lo.s32 	%r2, %r5, %r6, %r7;
	setp.ge.s32 	%p2, %r2, %r3;
	@%p2 bra 	$L__BB2_3;
	mad.lo.s32 	%r8, %r3, %r1, %r2;
	cvta.to.global.u64 	%rd2, %rd1;
	mul.wide.s32 	%rd3, %r8, 16;
	add.s64 	%rd4, %rd2, %rd3;
	ld.global.v2.f64 	{%fd2, %fd3}, [%rd4];
	mul.f64 	%fd4, %fd1, %fd2;
	mul.f64 	%fd5, %fd1, %fd3;
	st.global.v2.f64 	[%rd4], {%fd4, %fd5};
$L__BB2_3:
	ret;

}
	// .globl	_Z15TransposeKernelP7double2PKS_ii
.visible .entry _Z15TransposeKernelP7double2PKS_ii(
	.param .u64 .ptr .align 1 _Z15TransposeKernelP7double2PKS_ii_param_0,
	.param .u64 .ptr .align 1 _Z15TransposeKernelP7double2PKS_ii_param_1,
	.param .u32 _Z15TransposeKernelP7double2PKS_ii_param_2,
	.param .u32 _Z15TransposeKernelP7double2PKS_ii_param_3
)
{
	.reg .pred 	%p<4>;
	.reg .b32 	%r<13>;
	.reg .b64 	%rd<9>;
	.reg .b64 	%fd<3>;

	ld.param.u64 	%rd1, [_Z15TransposeKernelP7double2PKS_ii_param_0];
	ld.param.u64 	%rd2, [_Z15TransposeKernelP7double2PKS_ii_param_1];
	ld.param.u32 	%r3, [_Z15TransposeKernelP7double2PKS_ii_param_2];
	ld.param.u32 	%r4, [_Z15TransposeKernelP7double2PKS_ii_param_3];
	mov.u32 	%r5, %ctaid.y;
	mov.u32 	%r6, %ntid.y;
	mov.u32 	%r7, %tid.y;
	mad.lo.s32 	%r1, %r5, %r6, %r7;
	mov.u32 	%r8, %ctaid.x;
	mov.u32 	%r9, %ntid.x;
	mov.u32 	%r10, %tid.x;
	mad.lo.s32 	%r2, %r8, %r9, %r10;
	setp.ge.s32 	%p1, %r1, %r4;
	setp.ge.s32 	%p2, %r2, %r3;
	or.pred  	%p3, %p2, %p1;
	@%p3 bra 	$L__BB3_2;
	cvta.to.global.u64 	%rd3, %rd2;
	cvta.to.global.u64 	%rd4, %rd1;
	mad.lo.s32 	%r11, %r3, %r1, %r2;
	mad.lo.s32 	%r12, %r4, %r2, %r1;
	mul.wide.s32 	%rd5, %r12, 16;
	add.s64 	%rd6, %rd4, %rd5;
	mul.wide.s32 	%rd7, %r11, 16;
	add.s64 	%rd8, %rd3, %rd7;
	ld.global.v2.f64 	{%fd1, %fd2}, [%rd8];
	st.global.v2.f64 	[%rd6], {%fd1, %fd2};
$L__BB3_2:
	ret;

}
.func  (.param .align 16 .b8 func_retval0[16]) __internal_trig_reduction_slowpathd(
	.param .b64 __internal_trig_reduction_slowpathd_param_0
)
{
	.local .align 8 .b8 	__local_depot4[40];
	.reg .b64 	%SP;
	.reg .b64 	%SPL;
	.reg .pred 	%p<10>;
	.reg .b32 	%r<47>;
	.reg .b64 	%rd<74>;
	.reg .b64 	%fd<5>;

	mov.u64 	%SPL, __local_depot4;
	ld.param.f64 	%fd4, [__internal_trig_reduction_slowpathd_param_0];
	add.u64 	%rd1, %SPL, 0;
	{
	.reg .b32 %temp; 
	mov.b64 	{%temp, %r1}, %fd4;
	}
	shr.u32 	%r2, %r1, 20;
	and.b32  	%r3, %r2, 2047;
	setp.eq.s32 	%p1, %r3, 2047;
	mov.b32 	%r46, 0;
	@%p1 bra 	$L__BB4_9;
	add.s32 	%r20, %r3, -1024;
	mov.b64 	%rd20, %fd4;
	shl.b64 	%rd2, %rd20, 11;
	shr.u32 	%r4, %r20, 6;
	sub.s32 	%r45, 15, %r4;
	sub.s32 	%r21, 19, %r4;
	setp.lt.u32 	%p2, %r20, 128;
	selp.b32 	%r6, 18, %r21, %p2;
	setp.ge.s32 	%p3, %r45, %r6;
	mov.b64 	%rd70, 0;
	@%p3 bra 	$L__BB4_4;
	add.s32 	%r23, %r6, %r4;
	neg.s32 	%r43, %r23;
	or.b64  	%rd3, %rd2, -9223372036854775808;
	mov.b64 	%rd70, 0;
	mov.b32 	%r42, 0;
	mov.u64 	%rd25, __cudart_i2opi_d;
	mov.u32 	%r44, %r45;
$L__BB4_3:
	.pragma "nounroll";
	mul.wide.s32 	%rd22, %r42, 8;
	add.s64 	%rd23, %rd1, %rd22;
	mul.wide.s32 	%rd24, %r44, 8;
	add.s64 	%rd26, %rd25, %rd24;
	ld.global.nc.u64 	%rd27, [%rd26];
	{
	.reg .u32 %r0, %r1, %r2, %r3, %alo, %ahi, %blo, %bhi, %clo, %chi;
	mov.b64 	{%alo,%ahi}, %rd27;
	mov.b64 	{%blo,%bhi}, %rd3;
	mov.b64 	{%clo,%chi}, %rd70;
	mad.lo.cc.u32 	%r0, %alo, %blo, %clo;
	madc.hi.cc.u32 	%r1, %alo, %blo, %chi;
	madc.hi.u32 	%r2, %alo, %bhi, 0;
	mad.lo.cc.u32 	%r1, %alo, %bhi, %r1;
	madc.hi.cc.u32 	%r2, %ahi, %blo, %r2;
	madc.hi.u32 	%r3, %ahi, %bhi, 0;
	mad.lo.cc.u32 	%r1, %ahi, %blo, %r1;
	madc.lo.cc.u32 	%r2, %ahi, %bhi, %r2;
	addc.u32 	%r3, %r3, 0;
	mov.b64 	%rd28, {%r0,%r1};
	mov.b64 	%rd70, {%r2,%r3};
	}
	st.local.u64 	[%rd23], %rd28;
	add.s32 	%r44, %r44, 1;
	add.s32 	%r43, %r43, 1;
	add.s32 	%r42, %r42, 1;
	setp.ne.s32 	%p4, %r43, -15;
	mov.u32 	%r45, %r6;
	@%p4 bra 	$L__BB4_3;
$L__BB4_4:
	cvt.s64.s32 	%rd29, %r45;
	cvt.u64.u32 	%rd30, %r4;
	add.s64 	%rd31, %rd30, %rd29;
	shl.b64 	%rd32, %rd31, 3;
	add.s64 	%rd33, %rd1, %rd32;
	st.local.u64 	[%rd33+-120], %rd70;
	and.b32  	%r15, %r2, 63;
	ld.local.u64 	%rd72, [%rd1+16];
	ld.local.u64 	%rd71, [%rd1+24];
	setp.eq.s32 	%p5, %r15, 0;
	@%p5 bra 	$L__BB4_6;
	shl.b64 	%rd34, %rd71, %r15;
	shr.u64 	%rd35, %rd72, 1;
	xor.b32  	%r24, %r15, 63;
	shr.u64 	%rd36, %rd35, %r24;
	or.b64  	%rd71, %rd34, %rd36;
	ld.local.u64 	%rd37, [%rd1+8];
	shl.b64 	%rd38, %rd72, %r15;
	shr.u64 	%rd39, %rd37, 1;
	shr.u64 	%rd40, %rd39, %r24;
	or.b64  	%rd72, %rd38, %rd40;
$L__BB4_6:
	and.b32  	%r25, %r1, -2147483648;
	shr.u64 	%rd41, %rd71, 62;
	cvt.u32.u64 	%r26, %rd41;
	mov.b64 	{%r27, %r28}, %rd71;
	mov.b64 	{%r29, %r30}, %rd72;
	shf.l.wrap.b32 	%r31, %r30, %r27, 2;
	shf.l.wrap.b32 	%r32, %r27, %r28, 2;
	mov.b64 	%rd42, {%r31, %r32};
	shl.b64 	%rd43, %rd72, 2;
	shr.u64 	%rd44, %rd42, 63;
	cvt.u32.u64 	%r33, %rd44;
	add.s32 	%r34, %r33, %r26;
	setp.eq.s32 	%p6, %r25, 0;
	neg.s32 	%r35, %r34;
	selp.b32 	%r46, %r34, %r35, %p6;
	setp.gt.s64 	%p7, %rd42, -1;
	mov.b64 	%rd45, 0;
	{
	.reg .u32 %r0, %r1, %r2, %r3, %a0, %a1, %a2, %a3, %b0, %b1, %b2, %b3;
	mov.b64 	{%a0,%a1}, %rd45;
	mov.b64 	{%a2,%a3}, %rd45;
	mov.b64 	{%b0,%b1}, %rd43;
	mov.b64 	{%b2,%b3}, %rd42;
	sub.cc.u32 	%r0, %a0, %b0;
	subc.cc.u32 	%r1, %a1, %b1;
	subc.cc.u32 	%r2, %a2, %b2;
	subc.u32 	%r3, %a3, %b3;
	mov.b64 	%rd46, {%r0,%r1};
	mov.b64 	%rd47, {%r2,%r3};
	}
	xor.b32  	%r36, %r25, -2147483648;
	selp.b64 	%rd73, %rd42, %rd47, %p7;
	selp.b64 	%rd14, %rd43, %rd46, %p7;
	selp.b32 	%r17, %r25, %r36, %p7;
	clz.b64 	%r37, %rd73;
	cvt.u64.u32 	%rd15, %r37;
	setp.eq.s32 	%p8, %r37, 0;
	@%p8 bra 	$L__BB4_8;
	cvt.u32.u64 	%r38, %rd15;
	and.b32  	%r39, %r38, 63;
	shl.b64 	%rd48, %rd73, %r39;
	shr.u64 	%rd49, %rd14, 1;
	not.b32 	%r40, %r38;
	and.b32  	%r41, %r40, 63;
	shr.u64 	%rd50, %rd49, %r41;
	or.b64  	%rd73, %rd48, %rd50;
$L__BB4_8:
	mov.b64 	%rd51, -3958705157555305931;
	{
	.reg .u32 %r0, %r1, %r2, %r3, %alo, %ahi, %blo, %bhi;
	mov.b64 	{%alo,%ahi}, %rd73;
	mov.b64 	{%blo,%bhi}, %rd51;
	mul.lo.u32 	%r0, %alo, %blo;
	mul.hi.u32 	%r1, %alo, %blo;
	mad.lo.cc.u32 	%r1, %alo, %bhi, %r1;
	madc.hi.u32 	%r2, %alo, %bhi, 0;
	mad.lo.cc.u32 	%r1, %ahi, %blo, %r1;
	madc.hi.cc.u32 	%r2, %ahi, %blo, %r2;
	madc.hi.u32 	%r3, %ahi, %bhi, 0;
	mad.lo.cc.u32 	%r2, %ahi, %bhi, %r2;
	addc.u32 	%r3, %r3, 0;
	mov.b64 	%rd52, {%r0,%r1};
	mov.b64 	%rd53, {%r2,%r3};
	}
	setp.gt.s64 	%p9, %rd53, 0;
	{
	.reg .u32 %r0, %r1, %r2, %r3, %a0, %a1, %a2, %a3, %b0, %b1, %b2, %b3;
	mov.b64 	{%a0,%a1}, %rd52;
	mov.b64 	{%a2,%a3}, %rd53;
	mov.b64 	{%b0,%b1}, %rd52;
	mov.b64 	{%b2,%b3}, %rd53;
	add.cc.u32 	%r0, %a0, %b0;
	addc.cc.u32 	%r1, %a1, %b1;
	addc.cc.u32 	%r2, %a2, %b2;
	addc.u32 	%r3, %a3, %b3;
	mov.b64 	%rd54, {%r0,%r1};
	mov.b64 	%rd55, {%r2,%r3};
	}
	selp.b64 	%rd56, %rd55, %rd53, %p9;
	selp.s64 	%rd57, -1, 0, %p9;
	sub.s64 	%rd58, %rd57, %rd15;
	cvt.u64.u32 	%rd59, %r17;
	shl.b64 	%rd60, %rd59, 32;
	add.s64 	%rd61, %rd56, 1;
	shr.u64 	%rd62, %rd61, 10;
	add.s64 	%rd63, %rd62, 1;
	shr.u64 	%rd64, %rd63, 1;
	shl.b64 	%rd65, %rd58, 52;
	add.s64 	%rd66, %rd65, %rd64;
	add.s64 	%rd67, %rd66, 4602678819172646912;
	or.b64  	%rd68, %rd67, %rd60;
	mov.b64 	%fd4, %rd68;
$L__BB4_9:
	st.param.f64 	[func_retval0], %fd4;
	st.param.b32 	[func_retval0+8], %r46;
	ret;

}


// ===== COMPILED SASS (sm_100) =====

	.target	sm_100

	.elftype	@"ET_EXEC"


//--------------------- .note.nv.tkinfo           --------------------------
	.section	.note.nv.tkinfo,"",@"SHT_NOTE"
	.sectionflags	@"SHF_NOTE_NV_TKINFO"
	.tkinfo
        /*0018*/ 	.word	0x00000002
        /*0030*/ 	.string	""
        /*0030*/ 	.string	"ptxas"
        /*0030*/ 	.string	"Cuda compilation tools, release 13.0, V13.0.88"
        /*0030*/ 	.string	"Build cuda_13.0.r13.0/compiler.36424714_0"
        /*0030*/ 	.string	"-arch sm_100 -m 64 "



//--------------------- .note.nv.cuinfo           --------------------------
	.section	.note.nv.cuinfo,"",@"SHT_NOTE"
	.sectionflags	@"SHF_NOTE_NV_CUINFO"
        /*0018*/ 	.short	0x0002
        /*001a*/ 	.short	0x0064
        /*001c*/ 	.short	0x0082
	.zero		2


//--------------------- .nv.info                  --------------------------
	.section	.nv.info,"",@"SHT_CUDA_INFO"
	.align	4


	//----- nvinfo : EIATTR_REGCOUNT
	.align		4
        /*0000*/ 	.byte	0x04, 0x2f
        /*0002*/ 	.short	(.L_3 - .L_2)
	.align		4
.L_2:
        /*0004*/ 	.word	index@(_Z19BitReverseRowKernelP7double2iii)
        /*0008*/ 	.word	0x00000012


	//----- nvinfo : EIATTR_FRAME_SIZE
	.align		4
.L_3:
        /*000c*/ 	.byte	0x04, 0x11
        /*000e*/ 	.short	(.L_5 - .L_4)
	.align		4
.L_4:
        /*0010*/ 	.word	index@(_Z19BitReverseRowKernelP7double2iii)
        /*0014*/ 	.word	0x00000000


	//----- nvinfo : EIATTR_REGCOUNT
	.align		4
.L_5:
        /*0018*/ 	.byte	0x04, 0x2f
        /*001a*/ 	.short	(.L_7 - .L_6)
	.align		4
.L_6:
        /*001c*/ 	.word	index@(_Z20CooleyTukeyRowKernelP7double2iiii)
        /*0020*/ 	.word	0x00000028


	//----- nvinfo : EIATTR_FRAME_SIZE
	.align		4
.L_7:
        /*0024*/ 	.byte	0x04, 0x11
        /*0026*/ 	.short	(.L_9 - .L_8)
	.align		4
.L_8:
        /*0028*/ 	.word	index@($_Z20CooleyTukeyRowKernelP7double2iiii$__internal_trig_reduction_slowpathd)
        /*002c*/ 	.word	0x00000028


	//----- nvinfo : EIATTR_FRAME_SIZE
	.align		4
.L_9:
        /*0030*/ 	.byte	0x04, 0x11
        /*0032*/ 	.short	(.L_11 - .L_10)
	.align		4
.L_10:
        /*0034*/ 	.word	index@($__internal_0_$__cuda_sm20_div_rn_f64_full)
        /*0038*/ 	.word	0x00000028


	//----- nvinfo : EIATTR_FRAME_SIZE
	.align		4
.L_11:
        /*003c*/ 	.byte	0x04, 0x11
        /*003e*/ 	.short	(.L_13 - .L_12)
	.align		4
.L_12:
        /*0040*/ 	.word	index@(_Z20CooleyTukeyRowKernelP7double2iiii)
        /*0044*/ 	.word	0x00000028


	//----- nvinfo : EIATTR_REGCOUNT
	.align		4
.L_13:
        /*0048*/ 	.byte	0x04, 0x2f
        /*004a*/ 	.short	(.L_15 - .L_14)
	.align		4
.L_14:
        /*004c*/ 	.word	index@(_Z14ScaleRowKernelP7double2iid)
        /*0050*/ 	.word	0x0000000a


	//----- nvinfo : EIATTR_FRAME_SIZE
	.align		4
.L_15:
        /*0054*/ 	.byte	0x04, 0x11
        /*0056*/ 	.short	(.L_17 - .L_16)
	.align		4
.L_16:
        /*0058*/ 	.word	index@(_Z14ScaleRowKernelP7double2iid)
        /*005c*/ 	.word	0x00000000


	//----- nvinfo : EIATTR_REGCOUNT
	.align		4
.L_17:
        /*0060*/ 	.byte	0x04, 0x2f
        /*0062*/ 	.short	(.L_19 - .L_18)
	.align		4
.L_18:
        /*0064*/ 	.word	index@(_Z15TransposeKernelP7double2PKS_ii)
        /*0068*/ 	.word	0x0000000c


	//----- nvinfo : EIATTR_FRAME_SIZE
	.align		4
.L_19:
        /*006c*/ 	.byte	0x04, 0x11
        /*006e*/ 	.short	(.L_21 - .L_20)
	.align		4
.L_20:
        /*0070*/ 	.word	index@(_Z15TransposeKernelP7double2PKS_ii)
        /*0074*/ 	.word	0x00000000


	//----- nvinfo : EIATTR_MIN_STACK_SIZE
	.align		4
.L_21:
        /*0078*/ 	.byte	0x04, 0x12
        /*007a*/ 	.short	(.L_23 - .L_22)
	.align		4
.L_22:
        /*007c*/ 	.word	index@(_Z15TransposeKernelP7double2PKS_ii)
        /*0080*/ 	.word	0x00000000


	//----- nvinfo : EIATTR_MIN_STACK_SIZE
	.align		4
.L_23:
        /*0084*/ 	.byte	0x04, 0x12
        /*0086*/ 	.short	(.L_25 - .L_24)
	.align		4
.L_24:
        /*0088*/ 	.word	index@(_Z14ScaleRowKernelP7double2iid)
        /*008c*/ 	.word	0x00000000


	//----- nvinfo : EIATTR_MIN_STACK_SIZE
	.align		4
.L_25:
        /*0090*/ 	.byte	0x04, 0x12
        /*0092*/ 	.short	(.L_27 - .L_26)
	.align		4
.L_26:
        /*0094*/ 	.word	index@(_Z20CooleyTukeyRowKernelP7double2iiii)
        /*0098*/ 	.word	0x00000028


	//----- nvinfo : EIATTR_MIN_STACK_SIZE
	.align		4
.L_27:
        /*009c*/ 	.byte	0x04, 0x12
        /*009e*/ 	.short	(.L_29 - .L_28)
	.align		4
.L_28:
        /*00a0*/ 	.word	index@(_Z19BitReverseRowKernelP7double2iii)
        /*00a4*/ 	.word	0x00000000
.L_29:


//--------------------- .nv.compat                --------------------------
	.section	.nv.compat,"",@"SHT_CUDA_COMPAT_INFO"
	.align	4
        /*0000*/ 	.byte	0x02, 0x09, 0x00, 0x00, 0x02, 0x02, 0x01, 0x00, 0x02, 0x05, 0x05, 0x00, 0x03, 0x07, 0x01, 0x01
        /*0010*/ 	.byte	0x02, 0x03, 0x00, 0x00, 0x02, 0x06, 0x01, 0x00, 0x04, 0x0b, 0x08, 0x00, 0x01, 0x00, 0x00, 0x00
        /*0020*/ 	.byte	0x00, 0x00, 0x00, 0x00


//--------------------- .nv.info._Z15TransposeKernelP7double2PKS_ii --------------------------
	.section	.nv.info._Z15TransposeKernelP7double2PKS_ii,"",@"SHT_CUDA_INFO"
	.sectionflags	@""
	.align	4


	//----- nvinfo : EIATTR_CUDA_API_VERSION
	.align		4
        /*0000*/ 	.byte	0x04, 0x37
        /*0002*/ 	.short	(.L_31 - .L_30)
.L_30:
        /*0004*/ 	.word	0x00000082


	//----- nvinfo : EIATTR_KPARAM_INFO
	.align		4
.L_31:
        /*0008*/ 	.byte	0x04, 0x17
        /*000a*/ 	.short	(.L_33 - .L_32)
.L_32:
        /*000c*/ 	.word	0x00000000
        /*0010*/ 	.short	0x0003
        /*0012*/ 	.short	0x0014
        /*0014*/ 	.byte	0x00, 0xf0, 0x11, 0x00


	//----- nvinfo : EIATTR_KPARAM_INFO
	.align		4
.L_33:
        /*0018*/ 	.byte	0x04, 0x17
        /*001a*/ 	.short	(.L_35 - .L_34)
.L_34:
        /*001c*/ 	.word	0x00000000
        /*0020*/ 	.short	0x0002
        /*0022*/ 	.short	0x0010
        /*0024*/ 	.byte	0x00, 0xf0, 0x11, 0x00


	//----- nvinfo : EIATTR_KPARAM_INFO
	.align		4
.L_35:
        /*0028*/ 	.byte	0x04, 0x17
        /*002a*/ 	.short	(.L_37 - .L_36)
.L_36:
        /*002c*/ 	.word	0x00000000
        /*0030*/ 	.short	0x0001
        /*0032*/ 	.short	0x0008
        /*0034*/ 	.byte	0x00, 0xf5, 0x21, 0x00


	//----- nvinfo : EIATTR_KPARAM_INFO
	.align		4
.L_37:
        /*0038*/ 	.byte	0x04, 0x17
        /*003a*/ 	.short	(.L_39 - .L_38)
.L_38:
        /*003c*/ 	.word	0x00000000
        /*0040*/ 	.short	0x0000
        /*0042*/ 	.short	0x0000
        /*0044*/ 	.byte	0x00, 0xf5, 0x21, 0x00


	//----- nvinfo : EIATTR_SPARSE_MMA_MASK
	.align		4
.L_39:
        /*0048*/ 	.byte	0x03, 0x50
        /*004a*/ 	.short	0x0000


	//----- nvinfo : EIATTR_MAXREG_COUNT
	.align		4
        /*004c*/ 	.byte	0x03, 0x1b
        /*004e*/ 	.short	0x00ff


	//----- nvinfo : EIATTR_MERCURY_ISA_VERSION
	.align		4
        /*0050*/ 	.byte	0x03, 0x5f
        /*0052*/ 	.short	0x0101


	//----- nvinfo : EIATTR_VRC_CTA_INIT_COUNT
	.align		4
        /*0054*/ 	.byte	0x02, 0x4a
	.zero		1
	.zero		1


	//----- nvinfo : EIATTR_EXIT_INSTR_OFFSETS
	.align		4
        /*0058*/ 	.byte	0x04, 0x1c
        /*005a*/ 	.short	(.L_41 - .L_40)


	//   ....[0]....
.L_40:
        /*005c*/ 	.word	0x000000c0


	//   ....[1]....
        /*0060*/ 	.word	0x00000160


	//----- nvinfo : EIATTR_CBANK_PARAM_SIZE
	.align		4
.L_41:
        /*0064*/ 	.byte	0x03, 0x19
        /*0066*/ 	.short	0x0018


	//----- nvinfo : EIATTR_PARAM_CBANK
	.align		4
        /*0068*/ 	.byte	0x04, 0x0a
        /*006a*/ 	.short	(.L_43 - .L_42)
	.align		4
.L_42:
        /*006c*/ 	.word	index@(.nv.constant0._Z15TransposeKernelP7double2PKS_ii)
        /*0070*/ 	.short	0x0380
        /*0072*/ 	.short	0x0018


	//----- nvinfo : EIATTR_SW_WAR
	.align		4
.L_43:
        /*0074*/ 	.byte	0x04, 0x36
        /*0076*/ 	.short	(.L_45 - .L_44)
.L_44:
        /*0078*/ 	.word	0x00000008
.L_45:


//--------------------- .nv.info._Z14ScaleRowKernelP7double2iid --------------------------
	.section	.nv.info._Z14ScaleRowKernelP7double2iid,"",@"SHT_CUDA_INFO"
	.sectionflags	@""
	.align	4


	//----- nvinfo : EIATTR_CUDA_API_VERSION
	.align		4
        /*0000*/ 	.byte	0x04, 0x37
        /*0002*/ 	.short	(.L_47 - .L_46)
.L_46:
        /*0004*/ 	.word	0x00000082


	//----- nvinfo : EIATTR_KPARAM_INFO
	.align		4
.L_47:
        /*0008*/ 	.byte	0x04, 0x17
        /*000a*/ 	.short	(.L_49 - .L_48)
.L_48:
        /*000c*/ 	.word	0x00000000
        /*0010*/ 	.short	0x0003
        /*0012*/ 	.short	0x0010
        /*0014*/ 	.byte	0x00, 0xf0, 0x21, 0x00


	//----- nvinfo : EIATTR_KPARAM_INFO
	.align		4
.L_49:
        /*0018*/ 	.byte	0x04, 0x17
        /*001a*/ 	.short	(.L_51 - .L_50)
.L_50:
        /*001c*/ 	.word	0x00000000
        /*0020*/ 	.short	0x0002
        /*0022*/ 	.short	0x000c
        /*0024*/ 	.byte	0x00, 0xf0, 0x11, 0x00


	//----- nvinfo : EIATTR_KPARAM_INFO
	.align		4
.L_51:
        /*0028*/ 	.byte	0x04, 0x17
        /*002a*/ 	.short	(.L_53 - .L_52)
.L_52:
        /*002c*/ 	.word	0x00000000
        /*0030*/ 	.short	0x0001
        /*0032*/ 	.short	0x0008
        /*0034*/ 	.byte	0x00, 0xf0, 0x11, 0x00


	//----- nvinfo : EIATTR_KPARAM_INFO
	.align		4
.L_53:
        /*0038*/ 	.byte	0x04, 0x17
        /*003a*/ 	.short	(.L_55 - .L_54)
.L_54:
        /*003c*/ 	.word	0x00000000
        /*0040*/ 	.short	0x0000
        /*0042*/ 	.short	0x0000
        /*0044*/ 	.byte	0x00, 0xf5, 0x21, 0x00


	//----- nvinfo : EIATTR_SPARSE_MMA_MASK
	.align		4
.L_55:
        /*0048*/ 	.byte	0x03, 0x50
        /*004a*/ 	.short	0x0000


	//----- nvinfo : EIATTR_MAXREG_COUNT
	.align		4
        /*004c*/ 	.byte	0x03, 0x1b
        /*004e*/ 	.short	0x00ff


	//----- nvinfo : EIATTR_MERCURY_ISA_VERSION
	.align		4
        /*0050*/ 	.byte	0x03, 0x5f
        /*0052*/ 	.short	0x0101


	//----- nvinfo : EIATTR_VRC_CTA_INIT_COUNT
	.align		4
        /*0054*/ 	.byte	0x02, 0x4a
	.zero		1
	.zero		1


	//----- nvinfo : EIATTR_EXIT_INSTR_OFFSETS
	.align		4
        /*0058*/ 	.byte	0x04, 0x1c
        /*005a*/ 	.short	(.L_57 - .L_56)


	//   ....[0]....
.L_56:
        /*005c*/ 	.word	0x00000040


	//   ....[1]....
        /*0060*/ 	.word	0x000000b0


	//   ....[2]....
        /*0064*/ 	.word	0x00000150


	//----- nvinfo : EIATTR_CBANK_PARAM_SIZE
	.align		4
.L_57:
        /*0068*/ 	.byte	0x03, 0x19
        /*006a*/ 	.short	0x0018


	//----- nvinfo : EIATTR_PARAM_CBANK
	.align		4
        /*006c*/ 	.byte	0x04, 0x0a
        /*006e*/ 	.short	(.L_59 - .L_58)
	.align		4
.L_58:
        /*0070*/ 	.word	index@(.nv.constant0._Z14ScaleRowKernelP7double2iid)
        /*0074*/ 	.short	0x0380
        /*0076*/ 	.short	0x0018


	//----- nvinfo : EIATTR_SW_WAR
	.align		4
.L_59:
        /*0078*/ 	.byte	0x04, 0x36
        /*007a*/ 	.short	(.L_61 - .L_60)
.L_60:
        /*007c*/ 	.word	0x00000008
.L_61:


//--------------------- .nv.info._Z20CooleyTukeyRowKernelP7double2iiii --------------------------
	.section	.nv.info._Z20CooleyTukeyRowKernelP7double2iiii,"",@"SHT_CUDA_INFO"
	.sectionflags	@""
	.align	4


	//----- nvinfo : EIATTR_CUDA_API_VERSION
	.align		4
        /*0000*/ 	.byte	0x04, 0x37
        /*0002*/ 	.short	(.L_63 - .L_62)
.L_62:
        /*0004*/ 	.word	0x00000082


	//----- nvinfo : EIATTR_KPARAM_INFO
	.align		4
.L_63:
        /*0008*/ 	.byte	0x04, 0x17
        /*000a*/ 	.short	(.L_65 - .L_64)
.L_64:
        /*000c*/ 	.word	0x00000000
        /*0010*/ 	.short	0x0004
        /*0012*/ 	.short	0x0014
        /*0014*/ 	.byte	0x00, 0xf0, 0x11, 0x00


	//----- nvinfo : EIATTR_KPARAM_INFO
	.align		4
.L_65:
        /*0018*/ 	.byte	0x04, 0x17
        /*001a*/ 	.short	(.L_67 - .L_66)
.L_66:
        /*001c*/ 	.word	0x00000000
        /*0020*/ 	.short	0x0003
        /*0022*/ 	.short	0x0010
        /*0024*/ 	.byte	0x00, 0xf0, 0x11, 0x00


	//----- nvinfo : EIATTR_KPARAM_INFO
	.align		4
.L_67:
        /*0028*/ 	.byte	0x04, 0x17
        /*002a*/ 	.short	(.L_69 - .L_68)
.L_68:
        /*002c*/ 	.word	0x00000000
        /*0030*/ 	.short	0x0002
        /*0032*/ 	.short	0x000c
        /*0034*/ 	.byte	0x00, 0xf0, 0x11, 0x00


	//----- nvinfo : EIATTR_KPARAM_INFO
	.align		4
.L_69:
        /*0038*/ 	.byte	0x04, 0x17
        /*003a*/ 	.short	(.L_71 - .L_70)
.L_70:
        /*003c*/ 	.word	0x00000000
        /*0040*/ 	.short	0x0001
        /*0042*/ 	.short	0x0008
        /*0044*/ 	.byte	0x00, 0xf0, 0x11, 0x00


	//----- nvinfo : EIATTR_KPARAM_INFO
	.align		4
.L_71:
        /*0048*/ 	.byte	0x04, 0x17
        /*004a*/ 	.short	(.L_73 - .L_72)
.L_72:
        /*004c*/ 	.word	0x00000000
        /*0050*/ 	.short	0x0000
        /*0052*/ 	.short	0x0000
        /*0054*/ 	.byte	0x00, 0xf5, 0x21, 0x00


	//----- nvinfo : EIATTR_SPARSE_MMA_MASK
	.align		4
.L_73:
        /*0058*/ 	.byte	0x03, 0x50
        /*005a*/ 	.short	0x0000


	//----- nvinfo : EIATTR_MAXREG_COUNT
	.align		4
        /*005c*/ 	.byte	0x03, 0x1b
        /*005e*/ 	.short	0x00ff


	//----- nvinfo : EIATTR_MERCURY_ISA_VERSION
	.align		4
        /*0060*/ 	.byte	0x03, 0x5f
        /*0062*/ 	.short	0x0101


	//----- nvinfo : EIATTR_VRC_CTA_INIT_COUNT
	.align		4
        /*0064*/ 	.byte	0x02, 0x4a
	.zero		1
	.zero		1


	//----- nvinfo : EIATTR_EXIT_INSTR_OFFSETS
	.align		4
        /*0068*/ 	.byte	0x04, 0x1c
        /*006a*/ 	.short	(.L_75 - .L_74)


	//   ....[0]....
.L_74:
        /*006c*/ 	.word	0x00000050


	//   ....[1]....
        /*0070*/ 	.word	0x000000e0


	//   ....[2]....
        /*0074*/ 	.word	0x00000cd0


	//----- nvinfo : EIATTR_CRS_STACK_SIZE
	.align		4
.L_75:
        /*0078*/ 	.byte	0x04, 0x1e
        /*007a*/ 	.short	(.L_77 - .L_76)
.L_76:
        /*007c*/ 	.word	0x00000000


	//----- nvinfo : EIATTR_CBANK_PARAM_SIZE
	.align		4
.L_77:
        /*0080*/ 	.byte	0x03, 0x19
        /*0082*/ 	.short	0x0018


	//----- nvinfo : EIATTR_PARAM_CBANK
	.align		4
        /*0084*/ 	.byte	0x04, 0x0a
        /*0086*/ 	.short	(.L_79 - .L_78)
	.align		4
.L_78:
        /*0088*/ 	.word	index@(.nv.constant0._Z20CooleyTukeyRowKernelP7double2iiii)
        /*008c*/ 	.short	0x0380
        /*008e*/ 	.short	0x0018


	//----- nvinfo : EIATTR_SW_WAR
	.align		4
.L_79:
        /*0090*/ 	.byte	0x04, 0x36
        /*0092*/ 	.short	(.L_81 - .L_80)
.L_80:
        /*0094*/ 	.word	0x00000008
.L_81:


//--------------------- .nv.info._Z19BitReverseRowKernelP7double2iii --------------------------
	.section	.nv.info._Z19BitReverseRowKernelP7double2iii,"",@"SHT_CUDA_INFO"
	.sectionflags	@""
	.align	4


	//----- nvinfo : EIATTR_CUDA_API_VERSION
	.align		4
        /*0000*/ 	.byte	0x04, 0x37
        /*0002*/ 	.short	(.L_83 - .L_82)
.L_82:
        /*0004*/ 	.word	0x00000082


	//----- nvinfo : EIATTR_KPARAM_INFO
	.align		4
.L_83:
        /*0008*/ 	.byte	0x04, 0x17
        /*000a*/ 	.short	(.L_85 - .L_84)
.L_84:
        /*000c*/ 	.word	0x00000000
        /*0010*/ 	.short	0x0003
        /*0012*/ 	.short	0x0010
        /*0014*/ 	.byte	0x00, 0xf0, 0x11, 0x00


	//----- nvinfo : EIATTR_KPARAM_INFO
	.align		4
.L_85:
        /*0018*/ 	.byte	0x04, 0x17
        /*001a*/ 	.short	(.L_87 - .L_86)
.L_86:
        /*001c*/ 	.word	0x00000000
        /*0020*/ 	.short	0x0002
        /*0022*/ 	.short	0x000c
        /*0024*/ 	.byte	0x00, 0xf0, 0x11, 0x00


	//----- nvinfo : EIATTR_KPARAM_INFO
	.align		4
.L_87:
        /*0028*/ 	.byte	0x04, 0x17
        /*002a*/ 	.short	(.L_89 - .L_88)
.L_88:
        /*002c*/ 	.word	0x00000000
        /*0030*/ 	.short	0x0001
        /*0032*/ 	.short	0x0008
        /*0034*/ 	.byte	0x00, 0xf0, 0x11, 0x00


	//----- nvinfo : EIATTR_KPARAM_INFO
	.align		4
.L_89:
        /*0038*/ 	.byte	0x04, 0x17
        /*003a*/ 	.short	(.L_91 - .L_90)
.L_90:
        /*003c*/ 	.word	0x00000000
        /*0040*/ 	.short	0x0000
        /*0042*/ 	.short	0x0000
        /*0044*/ 	.byte	0x00, 0xf5, 0x21, 0x00


	//----- nvinfo : EIATTR_SPARSE_MMA_MASK
	.align		4
.L_91:
        /*0048*/ 	.byte	0x03, 0x50
        /*004a*/ 	.short	0x0000


	//----- nvinfo : EIATTR_MAXREG_COUNT
	.align		4
        /*004c*/ 	.byte	0x03, 0x1b
        /*004e*/ 	.short	0x00ff


	//----- nvinfo : EIATTR_MERCURY_ISA_VERSION
	.align		4
        /*0050*/ 	.byte	0x03, 0x5f
        /*0052*/ 	.short	0x0101


	//----- nvinfo : EIATTR_VRC_CTA_INIT_COUNT
	.align		4
        /*0054*/ 	.byte	0x02, 0x4a
	.zero		1
	.zero		1


	//----- nvinfo : EIATTR_EXIT_INSTR_OFFSETS
	.align		4
        /*0058*/ 	.byte	0x04, 0x1c
        /*005a*/ 	.short	(.L_93 - .L_92)


	//   ....[0]....
.L_92:
        /*005c*/ 	.word	0x00000040


	//   ....[1]....
        /*0060*/ 	.word	0x000000b0


	//   ....[2]....
        /*0064*/ 	.word	0x00000840


	//   ....[3]....
        /*0068*/ 	.word	0x000008f0


	//----- nvinfo : EIATTR_CBANK_PARAM_SIZE
	.align		4
.L_93:
        /*006c*/ 	.byte	0x03, 0x19
        /*006e*/ 	.short	0x0014


	//----- nvinfo : EIATTR_PARAM_CBANK
	.align		4
        /*0070*/ 	.byte	0x04, 0x0a
        /*0072*/ 	.short	(.L_95 - .L_94)
	.align		4
.L_94:
        /*0074*/ 	.word	index@(.nv.constant0._Z19BitReverseRowKernelP7double2iii)
        /*0078*/ 	.short	0x0380
        /*007a*/ 	.short	0x0014


	//----- nvinfo : EIATTR_SW_WAR
	.align		4
.L_95:
        /*007c*/ 	.byte	0x04, 0x36
        /*007e*/ 	.short	(.L_97 - .L_96)
.L_96:
        /*0080*/ 	.word	0x00000008
.L_97:


//--------------------- .nv.callgraph             --------------------------
	.section	.nv.callgraph,"",@"SHT_CUDA_CALLGRAPH"
	.align	4
	.sectionentsize	8
	.align		4
        /*0000*/ 	.word	0x00000000
	.align		4
        /*0004*/ 	.word	0xffffffff
	.align		4
        /*0008*/ 	.word	0x00000000
	.align		4
        /*000c*/ 	.word	0xfffffffe
	.align		4
        /*0010*/ 	.word	0x00000000
	.align		4
        /*0014*/ 	.word	0xfffffffd
	.align		4
        /*0018*/ 	.word	0x00000000
	.align		4
        /*001c*/ 	.word	0xfffffffc


//--------------------- .nv.constant4             --------------------------
	.section	.nv.constant4,"a",@progbits
	.align	8
	.align		8
.nv.constant4:
        /*0000*/ 	.dword	__cudart_i2opi_d
	.align		8
        /*0008*/ 	.dword	__cudart_sin_cos_coeffs


//--------------------- .text._Z15TransposeKernelP7double2PKS_ii --------------------------
	.section	.text._Z15TransposeKernelP7double2PKS_ii,"ax",@progbits
	.align	128
        .global         _Z15TransposeKernelP7double2PKS_ii
        .type           _Z15TransposeKernelP7double2PKS_ii,@function
        .size           _Z15TransposeKernelP7double2PKS_ii,(.L_x_33 - _Z15TransposeKernelP7double2PKS_ii)
        .other          _Z15TransposeKernelP7double2PKS_ii,@"STO_CUDA_ENTRY STV_DEFAULT"
_Z15TransposeKernelP7double2PKS_ii:
.text._Z15TransposeKernelP7double2PKS_ii:
[----:B------:R-:W-:Y:S01]  /*0000*/  LDC R1, c[0x0][0x37c] ;  /* 0x0000df00ff017b82 */ /* 0x000fe20000000800 */
[----:B------:R-:W0:Y:S07]  /*0010*/  S2R R3, SR_TID.Y ;  /* 0x0000000000037919 */ /* 0x000e2e0000002200 */
[----:B------:R-:W0:Y:S01]  /*0020*/  S2UR UR4, SR_CTAID.Y ;  /* 0x00000000000479c3 */ /* 0x000e220000002600 */
[----:B------:R-:W1:Y:S01]  /*0030*/  LDCU.64 UR6, c[0x0][0x390] ;  /* 0x00007200ff0677ac */ /* 0x000e620008000a00 */
[----:B------:R-:W2:Y:S06]  /*0040*/  S2R R2, SR_TID.X ;  /* 0x0000000000027919 */ /* 0x000eac0000002100 */
[----:B------:R-:W0:Y:S08]  /*0050*/  LDC R0, c[0x0][0x364] ;  /* 0x0000d900ff007b82 */ /* 0x000e300000000800 */
[----:B------:R-:W2:Y:S08]  /*0060*/  S2UR UR5, SR_CTAID.X ;  /* 0x00000000000579c3 */ /* 0x000eb00000002500 */
[----:B------:R-:W2:Y:S01]  /*0070*/  LDC R9, c[0x0][0x360] ;  /* 0x0000d800ff097b82 */ /* 0x000ea20000000800 */
[----:B0-----:R-:W-:-:S05]  /*0080*/  IMAD R0, R0, UR4, R3 ;  /* 0x0000000400007c24 */ /* 0x001fca000f8e0203 */
[----:B-1----:R-:W-:Y:S01]  /*0090*/  ISETP.GE.AND P0, PT, R0, UR7, PT ;  /* 0x0000000700007c0c */ /* 0x002fe2000bf06270 */
[----:B--2---:R-:W-:-:S05]  /*00a0*/  IMAD R9, R9, UR5, R2 ;  /* 0x0000000509097c24 */ /* 0x004fca000f8e0202 */
[----:B------:R-:W-:-:S13]  /*00b0*/  ISETP.GE.OR P0, PT, R9, UR6, P0 ;  /* 0x0000000609007c0c */ /* 0x000fda0008706670 */
[----:B------:R-:W-:Y:S05]  /*00c0*/  @P0 EXIT ;  /* 0x000000000000094d */ /* 0x000fea0003800000 */
[----:B------:R-:W0:Y:S01]  /*00d0*/  LDC.64 R4, c[0x0][0x388] ;  /* 0x0000e200ff047b82 */ /* 0x000e220000000a00 */
[----:B------:R-:W1:Y:S01]  /*00e0*/  LDCU.64 UR4, c[0x0][0x358] ;  /* 0x00006b00ff0477ac */ /* 0x000e620008000a00 */
[----:B------:R-:W-:-:S04]  /*00f0*/  IMAD R3, R0, UR6, R9 ;  /* 0x0000000600037c24 */ /* 0x000fc8000f8e0209 */
[----:B0-----:R-:W-:Y:S02]  /*0100*/  IMAD.WIDE R4, R3, 0x10, R4 ;  /* 0x0000001003047825 */ /* 0x001fe400078e0204 */
[----:B------:R-:W0:Y:S04]  /*0110*/  LDC.64 R2, c[0x0][0x380] ;  /* 0x0000e000ff027b82 */ /* 0x000e280000000a00 */
[----:B-1----:R-:W2:Y:S01]  /*0120*/  LDG.E.128 R4, desc[UR4][R4.64] ;  /* 0x0000000404047981 */ /* 0x002ea2000c1e1d00 */
[----:B------:R-:W-:-:S04]  /*0130*/  IMAD R9, R9, UR7, R0 ;  /* 0x0000000709097c24 */ /* 0x000fc8000f8e0200 */
[----:B0-----:R-:W-:-:S05]  /*0140*/  IMAD.WIDE R2, R9, 0x10, R2 ;  /* 0x0000001009027825 */ /* 0x001fca00078e0202 */
[----:B--2---:R-:W-:Y:S01]  /*0150*/  STG.E.128 desc[UR4][R2.64], R4 ;  /* 0x0000000402007986 */ /* 0x004fe2000c101d04 */
[----:B------:R-:W-:Y:S05]  /*0160*/  EXIT ;  /* 0x000000000000794d */ /* 0x000fea0003800000 */
.L_x_0:
[----:B------:R-:W-:-:S00]  /*0170*/  BRA `(.L_x_0) ;  /* 0xfffffffc00fc7947 */ /* 0x000fc0000383ffff */
[----:B------:R-:W-:-:S00]  /*0180*/  NOP ;  /* 0x0000000000007918 */ /* 0x000fc00000000000 */
[----:B------:R-:W-:-:S00]  /*0190*/  NOP ;  /* 0x0000000000007918 */ /* 0x000fc00000000000 */
[----:B------:R-:W-:-:S00]  /*01a0*/  NOP ;  /* 0x0000000000007918 */ /* 0x000fc00000000000 */
[----:B------:R-:W-:-:S00]  /*01b0*/  NOP ;  /* 0x0000000000007918 */ /* 0x000fc00000000000 */
[----:B------:R-:W-:-:S00]  /*01c0*/  NOP ;  /* 0x0000000000007918 */ /* 0x000fc00000000000 */
[----:B------:R-:W-:-:S00]  /*01d0*/  NOP ;  /* 0x0000000000007918 */ /* 0x000fc00000000000 */
[----:B------:R-:W-:-:S00]  /*01e0*/  NOP ;  /* 0x0000000000007918 */ /* 0x000fc00000000000 */
[----:B------:R-:W-:-:S00]  /*01f0*/  NOP ;  /* 0x0000000000007918 */ /* 0x000fc00000000000 */
.L_x_33:


//--------------------- .text._Z14ScaleRowKernelP7double2iid --------------------------
	.section	.text._Z14ScaleRowKernelP7double2iid,"ax",@progbits
	.align	128
        .global         _Z14ScaleRowKernelP7double2iid
        .type           _Z14ScaleRowKernelP7double2iid,@function
        .size           _Z14ScaleRowKernelP7double2iid,(.L_x_34 - _Z14ScaleRowKernelP7double2iid)
        .other          _Z14ScaleRowKernelP7double2iid,@"STO_CUDA_ENTRY STV_DEFAULT"
_Z14ScaleRowKernelP7double2iid:
.text._Z14ScaleRowKernelP7double2iid:
[----:B------:R-:W-:Y:S08]  /*0000*/  LDC R1, c[0x0][0x37c] ;  /* 0x0000df00ff017b82 */ /* 0x000ff00000000800 */
[----:B------:R-:W0:Y:S08]  /*0010*/  S2UR UR4, SR_CTAID.Y ;  /* 0x00000000000479c3 */ /* 0x000e300000002600 */
[----:B------:R-:W0:Y:S02]  /*0020*/  LDC R0, c[0x0][0x38c] ;  /* 0x0000e300ff007b82 */ /* 0x000e240000000800 */
[----:B0-----:R-:W-:-:S13]  /*0030*/  ISETP.LE.AND P0, PT, R0, UR4, PT ;  /* 0x0000000400007c0c */ /* 0x001fda000bf03270 */
[----:B------:R-:W-:Y:S05]  /*0040*/  @P0 EXIT ;  /* 0x000000000000094d */ /* 0x000fea0003800000 */
[----:B------:R-:W0:Y:S01]  /*0050*/  S2R R3, SR_TID.X ;  /* 0x0000000000037919 */ /* 0x000e220000002100 */
[----:B------:R-:W0:Y:S08]  /*0060*/  S2UR UR5, SR_CTAID.X ;  /* 0x00000000000579c3 */ /* 0x000e300000002500 */
[----:B------:R-:W0:Y:S08]  /*0070*/  LDC R0, c[0x0][0x360] ;  /* 0x0000d800ff007b82 */ /* 0x000e300000000800 */
[----:B------:R-:W1:Y:S01]  /*0080*/  LDC R5, c[0x0][0x388] ;  /* 0x0000e200ff057b82 */ /* 0x000e620000000800 */
[----:B0-----:R-:W-:-:S05]  /*0090*/  IMAD R0, R0, UR5, R3 ;  /* 0x0000000500007c24 */ /* 0x001fca000f8e0203 */
[----:B-1----:R-:W-:-:S13]  /*00a0*/  ISETP.GE.AND P0, PT, R0, R5, PT ;  /* 0x000000050000720c */ /* 0x002fda0003f06270 */
[----:B------:R-:W-:Y:S05]  /*00b0*/  @P0 EXIT ;  /* 0x000000000000094d */ /* 0x000fea0003800000 */
[----:B------:R-:W0:Y:S01]  /*00c0*/  LDC.64 R2, c[0x0][0x380] ;  /* 0x0000e000ff027b82 */ /* 0x000e220000000a00 */
[----:B------:R-:W1:Y:S01]  /*00d0*/  LDCU.64 UR6, c[0x0][0x358] ;  /* 0x00006b00ff0677ac */ /* 0x000e620008000a00 */
[----:B------:R-:W-:Y:S01]  /*00e0*/  IMAD R5, R5, UR4, R0 ;  /* 0x0000000405057c24 */ /* 0x000fe2000f8e0200 */
[----:B------:R-:W2:Y:S03]  /*00f0*/  LDCU.64 UR8, c[0x0][0x390] ;  /* 0x00007200ff0877ac */ /* 0x000ea60008000a00 */
[----:B0-----:R-:W-:-:S05]  /*0100*/  IMAD.WIDE R2, R5, 0x10, R2 ;  /* 0x0000001005027825 */ /* 0x001fca00078e0202 */
[----:B-1----:R-:W2:Y:S02]  /*0110*/  LDG.E.128 R4, desc[UR6][R2.64] ;  /* 0x0000000602047981 */ /* 0x002ea4000c1e1d00 */
[----:B--2---:R-:W-:Y:S02]  /*0120*/  DMUL R4, R4, UR8 ;  /* 0x0000000804047c28 */ /* 0x004fe40008000000 */
[----:B------:R-:W-:-:S07]  /*0130*/  DMUL R6, R6, UR8 ;  /* 0x0000000806067c28 */ /* 0x000fce0008000000 */
[----:B------:R-:W-:Y:S01]  /*0140*/  STG.E.128 desc[UR6][R2.64], R4 ;  /* 0x0000000402007986 */ /* 0x000fe2000c101d06 */
[----:B------:R-:W-:Y:S05]  /*0150*/  EXIT ;  /* 0x000000000000794d */ /* 0x000fea0003800000 */
.L_x_1:
        /* <DEDUP_REMOVED lines=10> */
.L_x_34:


//--------------------- .text._Z20CooleyTukeyRowKernelP7double2iiii --------------------------
	.section	.text._Z20CooleyTukeyRowKernelP7double2iiii,"ax",@progbits
	.align	128
        .global         _Z20CooleyTukeyRowKernelP7double2iiii
        .type           _Z20CooleyTukeyRowKernelP7double2iiii,@function
        .size           _Z20CooleyTukeyRowKernelP7double2iiii,(.L_x_32 - _Z20CooleyTukeyRowKernelP7double2iiii)
        .other          _Z20CooleyTukeyRowKernelP7double2iiii,@"STO_CUDA_ENTRY STV_DEFAULT"
_Z20CooleyTukeyRowKernelP7double2iiii:
.text._Z20CooleyTukeyRowKernelP7double2iiii:
[----:B------:R-:W0:Y:S08]  /*0000*/  LDC R1, c[0x0][0x37c] ;  /* 0x0000df00ff017b82 */ /* 0x000e300000000800 */
[----:B------:R-:W1:Y:S01]  /*0010*/  S2UR UR5, SR_CTAID.Y ;  /* 0x00000000000579c3 */ /* 0x000e620000002600 */
[----:B0-----:R-:W-:-:S07]  /*0020*/  VIADD R1, R1, 0xffffffd8 ;  /* 0xffffffd801017836 */ /* 0x001fce0000000000 */
[----:B------:R-:W1:Y:S02]  /*0030*/  LDC R0, c[0x0][0x38c] ;  /* 0x0000e300ff007b82 */ /* 0x000e640000000800 */
[----:B-1----:R-:W-:-:S13]  /*0040*/  ISETP.LE.AND P0, PT, R0, UR5, PT ;  /* 0x0000000500007c0c */ /* 0x002fda000bf03270 */
[----:B------:R-:W-:Y:S05]  /*0050*/  @P0 EXIT ;  /* 0x000000000000094d */ /* 0x000fea0003800000 */
[----:B------:R-:W0:Y:S01]  /*0060*/  S2R R3, SR_TID.X ;  /* 0x0000000000037919 */ /* 0x000e220000002100 */
[----:B------:R-:W0:Y:S01]  /*0070*/  S2UR UR7, SR_CTAID.X ;  /* 0x00000000000779c3 */ /* 0x000e220000002500 */
[----:B------:R-:W1:Y:S07]  /*0080*/  LDCU UR6, c[0x0][0x388] ;  /* 0x00007100ff0677ac */ /* 0x000e6e0008000800 */
[----:B------:R-:W0:Y:S01]  /*0090*/  LDC R0, c[0x0][0x360] ;  /* 0x0000d800ff007b82 */ /* 0x000e220000000800 */
[----:B-1----:R-:W-:-:S04]  /*00a0*/  ULEA.HI UR4, UR6, UR6, URZ, 0x1 ;  /* 0x0000000606047291 */ /* 0x002fc8000f8f08ff */
[----:B------:R-:W-:Y:S01]  /*00b0*/  USHF.R.S32.HI UR4, URZ, 0x1, UR4 ;  /* 0x00000001ff047899 */ /* 0x000fe20008011404 */
[----:B0-----:R-:W-:-:S05]  /*00c0*/  IMAD R0, R0, UR7, R3 ;  /* 0x0000000700007c24 */ /* 0x001fca000f8e0203 */
[----:B------:R-:W-:-:S13]  /*00d0*/  ISETP.GE.AND P0, PT, R0, UR4, PT ;  /* 0x0000000400007c0c */ /* 0x000fda000bf06270 */
[----:B------:R-:W-:Y:S05]  /*00e0*/  @P0 EXIT ;  /* 0x000000000000094d */ /* 0x000fea0003800000 */
[----:B------:R-:W0:Y:S01]  /*00f0*/  LDC R21, c[0x0][0x390] ;  /* 0x0000e400ff157b82 */ /* 0x000e220000000800 */
[----:B------:R-:W-:Y:S01]  /*0100*/  UIMAD UR4, UR5, UR6, URZ ;  /* 0x00000006050472a4 */ /* 0x000fe2000f8e02ff */
[----:B------:R-:W1:Y:S06]  /*0110*/  LDCU UR6, c[0x0][0x394] ;  /* 0x00007280ff0677ac */ /* 0x000e6c0008000800 */
[----:B------:R-:W2:Y:S01]  /*0120*/  LDC.64 R18, c[0x0][0x380] ;  /* 0x0000e000ff127b82 */ /* 0x000ea20000000a00 */
[----:B0-----:R-:W-:-:S04]  /*0130*/  IABS R5, R21 ;  /* 0x0000001500057213 */ /* 0x001fc80000000000 */
[----:B------:R-:W0:Y:S08]  /*0140*/  I2F.RP R4, R5 ;  /* 0x0000000500047306 */ /* 0x000e300000209400 */
[----:B0-----:R-:W0:Y:S02]  /*0150*/  MUFU.RCP R4, R4 ;  /* 0x0000000400047308 */ /* 0x001e240000001000 */
[----:B0-----:R-:W-:-:S06]  /*0160*/  VIADD R2, R4, 0xffffffe ;  /* 0x0ffffffe04027836 */ /* 0x001fcc0000000000 */
[----:B------:R0:W3:Y:S02]  /*0170*/  F2I.FTZ.U32.TRUNC.NTZ R3, R2 ;  /* 0x0000000200037305 */ /* 0x0000e4000021f000 */
[----:B0-----:R-:W-:Y:S02]  /*0180*/  IMAD.MOV.U32 R2, RZ, RZ, RZ ;  /* 0x000000ffff027224 */ /* 0x001fe400078e00ff */
[----:B---3--:R-:W-:-:S04]  /*0190*/  IMAD.MOV R6, RZ, RZ, -R3 ;  /* 0x000000ffff067224 */ /* 0x008fc800078e0a03 */
[----:B------:R-:W-:Y:S01]  /*01a0*/  IMAD R7, R6, R5, RZ ;  /* 0x0000000506077224 */ /* 0x000fe200078e02ff */
[----:B------:R-:W-:-:S03]  /*01b0*/  IABS R6, R0 ;  /* 0x0000000000067213 */ /* 0x000fc60000000000 */
[----:B------:R-:W-:Y:S01]  /*01c0*/  IMAD.HI.U32 R3, R3, R7, R2 ;  /* 0x0000000703037227 */ /* 0x000fe200078e0002 */
[----:B------:R-:W-:-:S04]  /*01d0*/  LOP3.LUT R2, R0, R21, RZ, 0x3c, !PT ;  /* 0x0000001500027212 */ /* 0x000fc800078e3cff */
[----:B------:R-:W-:Y:S01]  /*01e0*/  ISETP.GE.AND P2, PT, R2, RZ, PT ;  /* 0x000000ff0200720c */ /* 0x000fe20003f46270 */
[----:B------:R-:W-:-:S04]  /*01f0*/  IMAD.HI.U32 R3, R3, R6, RZ ;  /* 0x0000000603037227 */ /* 0x000fc800078e00ff */
[----:B------:R-:W-:-:S04]  /*0200*/  IMAD.MOV R4, RZ, RZ, -R3 ;  /* 0x000000ffff047224 */ /* 0x000fc800078e0a03 */
[----:B------:R-:W-:Y:S02]  /*0210*/  IMAD R4, R5, R4, R6 ;  /* 0x0000000405047224 */ /* 0x000fe400078e0206 */
[----:B------:R-:W-:-:S03]  /*0220*/  IMAD.SHL.U32 R6, R21, 0x2, RZ ;  /* 0x0000000215067824 */ /* 0x000fc600078e00ff */
[----:B------:R-:W-:-:S13]  /*0230*/  ISETP.GT.U32.AND P1, PT, R5, R4, PT ;  /* 0x000000040500720c */ /* 0x000fda0003f24070 */
[----:B------:R-:W-:Y:S02]  /*0240*/  @!P1 IMAD.IADD R4, R4, 0x1, -R5 ;  /* 0x0000000104049824 */ /* 0x000fe400078e0a05 */
[----:B------:R-:W-:Y:S01]  /*0250*/  @!P1 VIADD R3, R3, 0x1 ;  /* 0x0000000103039836 */ /* 0x000fe20000000000 */
[----:B------:R-:W-:Y:S02]  /*0260*/  ISETP.NE.AND P1, PT, R21, RZ, PT ;  /* 0x000000ff1500720c */ /* 0x000fe40003f25270 */
[----:B------:R-:W-:-:S13]  /*0270*/  ISETP.GE.U32.AND P0, PT, R4, R5, PT ;  /* 0x000000050400720c */ /* 0x000fda0003f06070 */
[----:B------:R-:W-:-:S04]  /*0280*/  @P0 VIADD R3, R3, 0x1 ;  /* 0x0000000103030836 */ /* 0x000fc80000000000 */
[----:B------:R-:W-:Y:S01]  /*0290*/  @!P2 IMAD.MOV R3, RZ, RZ, -R3 ;  /* 0x000000ffff03a224 */ /* 0x000fe200078e0a03 */
[----:B------:R-:W-:-:S05]  /*02a0*/  @!P1 LOP3.LUT R3, RZ, R21, RZ, 0x33, !PT ;  /* 0x00000015ff039212 */ /* 0x000fca00078e33ff */
[----:B------:R-:W-:Y:S02]  /*02b0*/  IMAD.MOV R2, RZ, RZ, -R3 ;  /* 0x000000ffff027224 */ /* 0x000fe400078e0a03 */
[----:B------:R-:W-:Y:S01]  /*02c0*/  IMAD R3, R3, R6, UR4 ;  /* 0x0000000403037e24 */ /* 0x000fe2000f8e0206 */
[----:B------:R-:W0:Y:S01]  /*02d0*/  LDCU.64 UR4, c[0x0][0x358] ;  /* 0x00006b00ff0477ac */ /* 0x000e220008000a00 */
[----:B------:R-:W-:-:S04]  /*02e0*/  IMAD R0, R21, R2, R0 ;  /* 0x0000000215007224 */ /* 0x000fc800078e0200 */
[----:B------:R-:W-:-:S04]  /*02f0*/  IMAD.IADD R3, R0, 0x1, R3 ;  /* 0x0000000100037824 */ /* 0x000fc800078e0203 */
[----:B--2---:R-:W-:-:S04]  /*0300*/  IMAD.WIDE R18, R3, 0x10, R18 ;  /* 0x0000001003127825 */ /* 0x004fc800078e0212 */
[----:B------:R-:W-:Y:S01]  /*0310*/  IMAD.WIDE R20, R21, 0x10, R18 ;  /* 0x0000001015147825 */ /* 0x000fe200078e0212 */
[----:B0-----:R0:W5:Y:S04]  /*0320*/  LDG.E.128 R12, desc[UR4][R18.64] ;  /* 0x00000004120c7981 */ /* 0x001168000c1e1d00 */
[----:B------:R0:W5:Y:S01]  /*0330*/  LDG.E.128 R8, desc[UR4][R20.64] ;  /* 0x0000000414087981 */ /* 0x000162000c1e1d00 */
[----:B------:R-:W2:Y:S01]  /*0340*/  I2F.F64 R6, R6 ;  /* 0x0000000600067312 */ /* 0x000ea20000201c00 */
[----:B------:R-:W-:Y:S01]  /*0350*/  IMAD.MOV.U32 R4, RZ, RZ, 0x1 ;  /* 0x00000001ff047424 */ /* 0x000fe200078e00ff */
[----:B------:R-:W-:Y:S01]  /*0360*/  UMOV UR7, 0x400921fb ;  /* 0x400921fb00077882 */ /* 0x000fe20000000000 */
[----:B------:R-:W-:Y:S05]  /*0370*/  BSSY.RECONVERGENT B0, `(.L_x_2) ;  /* 0x0000018000007945 */ /* 0x000fea0003800200 */
[----:B-1----:R-:W1:Y:S01]  /*0380*/  I2F.F64 R2, UR6 ;  /* 0x0000000600027d12 */ /* 0x002e620008201c00 */
[----:B------:R-:W-:-:S07]  /*0390*/  UMOV UR6, 0x54442d18 ;  /* 0x54442d1800067882 */ /* 0x000fce0000000000 */
[----:B--2---:R-:W2:Y:S01]  /*03a0*/  MUFU.RCP64H R5, R7 ;  /* 0x0000000700057308 */ /* 0x004ea20000001800 */
[----:B-1----:R-:W-:-:S08]  /*03b0*/  DADD R2, R2, R2 ;  /* 0x0000000002027229 */ /* 0x002fd00000000002 */
[----:B------:R-:W-:Y:S02]  /*03c0*/  DMUL R2, R2, UR6 ;  /* 0x0000000602027c28 */ /* 0x000fe40008000000 */
[----:B--2---:R-:W-:-:S08]  /*03d0*/  DFMA R16, -R6, R4, 1 ;  /* 0x3ff000000610742b */ /* 0x004fd00000000104 */
[----:B------:R-:W-:-:S08]  /*03e0*/  DFMA R16, R16, R16, R16 ;  /* 0x000000101010722b */ /* 0x000fd00000000010 */
[----:B------:R-:W-:Y:S01]  /*03f0*/  DFMA R16, R4, R16, R4 ;  /* 0x000000100410722b */ /* 0x000fe20000000004 */
[----:B------:R-:W1:Y:S07]  /*0400*/  I2F.F64 R4, R0 ;  /* 0x0000000000047312 */ /* 0x000e6e0000201c00 */
[----:B------:R-:W-:-:S08]  /*0410*/  DFMA R22, -R6, R16, 1 ;  /* 0x3ff000000616742b */ /* 0x000fd00000000110 */
[----:B------:R-:W-:Y:S02]  /*0420*/  DFMA R22, R16, R22, R16 ;  /* 0x000000161016722b */ /* 0x000fe40000000010 */
[----:B-1----:R-:W-:-:S08]  /*0430*/  DMUL R24, R2, R4 ;  /* 0x0000000402187228 */ /* 0x002fd00000000000 */
[----:B------:R-:W-:Y:S02]  /*0440*/  DMUL R2, R24, R22 ;  /* 0x0000001618027228 */ /* 0x000fe40000000000 */
[----:B------:R-:W-:-:S06]  /*0450*/  FSETP.GEU.AND P1, PT, |R25|, 6.5827683646048100446e-37, PT ;  /* 0x036000001900780b */ /* 0x000fcc0003f2e200 */
[----:B------:R-:W-:-:S08]  /*0460*/  DFMA R4, -R6, R2, R24 ;  /* 0x000000020604722b */ /* 0x000fd00000000118 */
[----:B------:R-:W-:-:S10]  /*0470*/  DFMA R2, R22, R4, R2 ;  /* 0x000000041602722b */ /* 0x000fd40000000002 */
[----:B------:R-:W-:-:S05]  /*0480*/  FFMA R4, RZ, R7, R3 ;  /* 0x00000007ff047223 */ /* 0x000fca0000000003 */
[----:B------:R-:W-:-:S13]  /*0490*/  FSETP.GT.AND P0, PT, |R4|, 1.469367938527859385e-39, PT ;  /* 0x001000000400780b */ /* 0x000fda0003f04200 */
[----:B0-----:R-:W-:Y:S05]  /*04a0*/  @P0 BRA P1, `(.L_x_3) ;  /* 0x0000000000100947 */ /* 0x001fea0000800000 */
[----:B------:R-:W-:-:S07]  /*04b0*/  MOV R0, 0x4d0 ;  /* 0x000004d000007802 */ /* 0x000fce0000000f00 */
[----:B-----5:R-:W-:Y:S05]  /*04c0*/  CALL.REL.NOINC `($__internal_0_$__cuda_sm20_div_rn_f64_full) ;  /* 0x0000000800047944 */ /* 0x020fea0003c00000 */
[----:B------:R-:W-:Y:S02]  /*04d0*/  IMAD.MOV.U32 R2, RZ, RZ, R22 ;  /* 0x000000ffff027224 */ /* 0x000fe400078e0016 */
[----:B------:R-:W-:-:S07]  /*04e0*/  IMAD.MOV.U32 R3, RZ, RZ, R23 ;  /* 0x000000ffff037224 */ /* 0x000fce00078e0017 */
.L_x_3:
[----:B------:R-:W-:Y:S05]  /*04f0*/  BSYNC.RECONVERGENT B0 ;  /* 0x0000000000007941 */ /* 0x000fea0003800200 */
.L_x_2:
[----:B------:R-:W-:Y:S01]  /*0500*/  DSETP.NEU.AND P0, PT, |R2|, +INF , PT ;  /* 0x7ff000000200742a */ /* 0x000fe20003f0d200 */
[----:B------:R-:W-:-:S13]  /*0510*/  BSSY.RECONVERGENT B0, `(.L_x_4) ;  /* 0x000001c000007945 */ /* 0x000fda0003800200 */
[----:B------:R-:W-:Y:S01]  /*0520*/  @!P0 DMUL R16, RZ, R2 ;  /* 0x00000002ff108228 */ /* 0x000fe20000000000 */
[----:B------:R-:W-:Y:S01]  /*0530*/  @!P0 IMAD.MOV.U32 R0, RZ, RZ, 0x1 ;  /* 0x00000001ff008424 */ /* 0x000fe200078e00ff */
[----:B------:R-:W-:Y:S09]  /*0540*/  @!P0 BRA `(.L_x_5) ;  /* 0x0000000000608947 */ /* 0x000ff20003800000 */
[----:B------:R-:W-:Y:S01]  /*0550*/  UMOV UR6, 0x6dc9c883 ;  /* 0x6dc9c88300067882 */ /* 0x000fe20000000000 */
[----:B------:R-:W-:Y:S01]  /*0560*/  UMOV UR7, 0x3fe45f30 ;  /* 0x3fe45f3000077882 */ /* 0x000fe20000000000 */
[C---:B------:R-:W-:Y:S01]  /*0570*/  DSETP.GE.AND P0, PT, |R2|.reuse, 2.14748364800000000000e+09, PT ;  /* 0x41e000000200742a */ /* 0x040fe20003f06200 */
[----:B------:R-:W-:Y:S01]  /*0580*/  BSSY.RECONVERGENT B1, `(.L_x_6) ;  /* 0x0000013000017945 */ /* 0x000fe20003800200 */
[----:B------:R-:W-:Y:S01]  /*0590*/  DMUL R4, R2, UR6 ;  /* 0x0000000602047c28 */ /* 0x000fe20008000000 */
[----:B------:R-:W-:Y:S01]  /*05a0*/  UMOV UR6, 0x54442d18 ;  /* 0x54442d1800067882 */ /* 0x000fe20000000000 */
[----:B------:R-:W-:-:S04]  /*05b0*/  UMOV UR7, 0x3ff921fb ;  /* 0x3ff921fb00077882 */ /* 0x000fc80000000000 */
[----:B------:R-:W0:Y:S08]  /*05c0*/  F2I.F64 R0, R4 ;  /* 0x0000000400007311 */ /* 0x000e300000301100 */
[----:B0-----:R-:W0:Y:S02]  /*05d0*/  I2F.F64 R16, R0 ;  /* 0x0000000000107312 */ /* 0x001e240000201c00 */
[----:B0-----:R-:W-:Y:S01]  /*05e0*/  DFMA R6, R16, -UR6, R2 ;  /* 0x8000000610067c2b */ /* 0x001fe20008000002 */
[----:B------:R-:W-:Y:S01]  /*05f0*/  UMOV UR6, 0x33145c00 ;  /* 0x33145c0000067882 */ /* 0x000fe20000000000 */
[----:B------:R-:W-:-:S06]  /*0600*/  UMOV UR7, 0x3c91a626 ;  /* 0x3c91a62600077882 */ /* 0x000fcc0000000000 */
[----:B------:R-:W-:Y:S01]  /*0610*/  DFMA R6, R16, -UR6, R6 ;  /* 0x8000000610067c2b */ /* 0x000fe20008000006 */
[----:B------:R-:W-:Y:S01]  /*0620*/  UMOV UR6, 0x252049c0 ;  /* 0x252049c000067882 */ /* 0x000fe20000000000 */
[----:B------:R-:W-:-:S06]  /*0630*/  UMOV UR7, 0x397b839a ;  /* 0x397b839a00077882 */ /* 0x000fcc0000000000 */
[----:B------:R-:W-:Y:S01]  /*0640*/  DFMA R16, R16, -UR6, R6 ;  /* 0x8000000610107c2b */ /* 0x000fe20008000006 */
[----:B------:R-:W-:Y:S10]  /*0650*/  @!P0 BRA `(.L_x_7) ;  /* 0x0000000000148947 */ /* 0x000ff40003800000 */
[----:B------:R-:W-:Y:S01]  /*0660*/  IMAD.MOV.U32 R16, RZ, RZ, R2 ;  /* 0x000000ffff107224 */ /* 0x000fe200078e0002 */
[----:B------:R-:W-:Y:S01]  /*0670*/  MOV R0, 0x6a0 ;  /* 0x000006a000007802 */ /* 0x000fe20000000f00 */
[----:B------:R-:W-:-:S07]  /*0680*/  IMAD.MOV.U32 R4, RZ, RZ, R3 ;  /* 0x000000ffff047224 */ /* 0x000fce00078e0003 */
[----:B-----5:R-:W-:Y:S05]  /*0690*/  CALL.REL.NOINC `($_Z20CooleyTukeyRowKernelP7double2iiii$__internal_trig_reduction_slowpathd) ;  /* 0x0000000c00087944 */ /* 0x020fea0003c00000 */
[----:B------:R-:W-:-:S07]  /*06a0*/  IMAD.MOV.U32 R0, RZ, RZ, R6 ;  /* 0x000000ffff007224 */ /* 0x000fce00078e0006 */
.L_x_7:
[----:B------:R-:W-:Y:S05]  /*06b0*/  BSYNC.RECONVERGENT B1 ;  /* 0x0000000000017941 */ /* 0x000fea0003800200 */
.L_x_6:
[----:B------:R-:W-:-:S07]  /*06c0*/  VIADD R0, R0, 0x1 ;  /* 0x0000000100007836 */ /* 0x000fce0000000000 */
.L_x_5:
[----:B------:R-:W-:Y:S05]  /*06d0*/  BSYNC.RECONVERGENT B0 ;  /* 0x0000000000007941 */ /* 0x000fea0003800200 */
.L_x_4:
[----:B------:R-:W0:Y:S01]  /*06e0*/  LDCU.64 UR6, c[0x4][0x8] ;  /* 0x01000100ff0677ac */ /* 0x000e220008000a00 */
[----:B------:R-:W-:-:S05]  /*06f0*/  IMAD.SHL.U32 R4, R0, 0x40, RZ ;  /* 0x0000004000047824 */ /* 0x000fca00078e00ff */
[----:B------:R-:W-:-:S04]  /*0700*/  LOP3.LUT R4, R4, 0x40, RZ, 0xc0, !PT ;  /* 0x0000004004047812 */ /* 0x000fc800078ec0ff */
[----:B0-----:R-:W-:-:S05]  /*0710*/  IADD3 R32, P0, PT, R4, UR6, RZ ;  /* 0x0000000604207c10 */ /* 0x001fca000ff1e0ff */
[----:B------:R-:W-:-:S05]  /*0720*/  IMAD.X R33, RZ, RZ, UR7, P0 ;  /* 0x00000007ff217e24 */ /* 0x000fca00080e06ff */
[----:B------:R-:W2:Y:S04]  /*0730*/  LDG.E.128.CONSTANT R4, desc[UR4][R32.64] ;  /* 0x0000000420047981 */ /* 0x000ea8000c1e9d00 */
[----:B------:R-:W3:Y:S04]  /*0740*/  LDG.E.128.CONSTANT R24, desc[UR4][R32.64+0x10] ;  /* 0x0000100420187981 */ /* 0x000ee8000c1e9d00 */
[----:B------:R-:W4:Y:S01]  /*0750*/  LDG.E.128.CONSTANT R28, desc[UR4][R32.64+0x20] ;  /* 0x00002004201c7981 */ /* 0x000f22000c1e9d00 */
[----:B------:R-:W-:Y:S01]  /*0760*/  LOP3.LUT R22, R0, 0x1, RZ, 0xc0, !PT ;  /* 0x0000000100167812 */ /* 0x000fe200078ec0ff */
[----:B------:R-:W-:Y:S01]  /*0770*/  IMAD.MOV.U32 R34, RZ, RZ, 0x20fd8164 ;  /* 0x20fd8164ff227424 */ /* 0x000fe200078e00ff */
[----:B------:R-:W-:Y:S01]  /*0780*/  DSETP.NEU.AND P1, PT, |R2|, +INF , PT ;  /* 0x7ff000000200742a */ /* 0x000fe20003f2d200 */
[----:B------:R-:W-:Y:S01]  /*0790*/  BSSY.RECONVERGENT B0, `(.L_x_8) ;  /* 0x000002c000007945 */ /* 0x000fe20003800200 */
[----:B------:R-:W-:Y:S01]  /*07a0*/  ISETP.NE.U32.AND P0, PT, R22, 0x1, PT ;  /* 0x000000011600780c */ /* 0x000fe20003f05070 */
[----:B------:R-:W-:-:S03]  /*07b0*/  IMAD.MOV.U32 R22, RZ, RZ, 0x3da8ff83 ;  /* 0x3da8ff83ff167424 */ /* 0x000fc600078e00ff */
[----:B------:R-:W-:Y:S02]  /*07c0*/  FSEL R34, R34, -8.06006814911005101289e+34, !P0 ;  /* 0xf9785eba22227808 */ /* 0x000fe40004000000 */
[----:B------:R-:W-:Y:S01]  /*07d0*/  FSEL R35, -R22, 0.11223486810922622681, !P0 ;  /* 0x3de5db6516237808 */ /* 0x000fe20004000100 */
[----:B------:R-:W-:-:S08]  /*07e0*/  DMUL R22, R16, R16 ;  /* 0x0000001010167228 */ /* 0x000fd00000000000 */
[----:B--2---:R-:W-:-:S08]  /*07f0*/  DFMA R4, R22, R34, R4 ;  /* 0x000000221604722b */ /* 0x004fd00000000004 */
[----:B------:R-:W-:-:S08]  /*0800*/  DFMA R4, R22, R4, R6 ;  /* 0x000000041604722b */ /* 0x000fd00000000006 */
[----:B---3--:R-:W-:-:S08]  /*0810*/  DFMA R4, R22, R4, R24 ;  /* 0x000000041604722b */ /* 0x008fd00000000018 */
[----:B------:R-:W-:-:S08]  /*0820*/  DFMA R4, R22, R4, R26 ;  /* 0x000000041604722b */ /* 0x000fd0000000001a */
[----:B----4-:R-:W-:-:S08]  /*0830*/  DFMA R4, R22, R4, R28 ;  /* 0x000000041604722b */ /* 0x010fd0000000001c */
[----:B------:R-:W-:-:S08]  /*0840*/  DFMA R4, R22, R4, R30 ;  /* 0x000000041604722b */ /* 0x000fd0000000001e */
[----:B------:R-:W-:Y:S02]  /*0850*/  DFMA R16, R4, R16, R16 ;  /* 0x000000100410722b */ /* 0x000fe40000000010 */
[----:B------:R-:W-:-:S10]  /*0860*/  DFMA R4, R22, R4, 1 ;  /* 0x3ff000001604742b */ /* 0x000fd40000000004 */
[----:B------:R-:W-:Y:S02]  /*0870*/  FSEL R6, R4, R16, !P0 ;  /* 0x0000001004067208 */ /* 0x000fe40004000000 */
[----:B------:R-:W-:Y:S01]  /*0880*/  FSEL R7, R5, R17, !P0 ;  /* 0x0000001105077208 */ /* 0x000fe20004000000 */
[----:B------:R-:W-:Y:S01]  /*0890*/  @!P1 DMUL R16, RZ, R2 ;  /* 0x00000002ff109228 */ /* 0x000fe20000000000 */
[----:B------:R-:W-:Y:S01]  /*08a0*/  LOP3.LUT P0, RZ, R0, 0x2, RZ, 0xc0, !PT ;  /* 0x0000000200ff7812 */ /* 0x000fe2000780c0ff */
[----:B------:R-:W-:-:S03]  /*08b0*/  @!P1 IMAD.MOV.U32 R0, RZ, RZ, RZ ;  /* 0x000000ffff009224 */ /* 0x000fc600078e00ff */
[----:B------:R-:W-:-:S10]  /*08c0*/  DADD R4, RZ, -R6 ;  /* 0x00000000ff047229 */ /* 0x000fd40000000806 */
[----:B------:R-:W-:Y:S02]  /*08d0*/  FSEL R22, R6, R4, !P0 ;  /* 0x0000000406167208 */ /* 0x000fe40004000000 */
[----:B------:R-:W-:Y:S01]  /*08e0*/  FSEL R23, R7, R5, !P0 ;  /* 0x0000000507177208 */ /* 0x000fe20004000000 */
[----:B------:R-:W-:Y:S06]  /*08f0*/  @!P1 BRA `(.L_x_9) ;  /* 0x0000000000549947 */ /* 0x000fec0003800000 */
[----:B------:R-:W-:Y:S01]  /*0900*/  UMOV UR6, 0x6dc9c883 ;  /* 0x6dc9c88300067882 */ /* 0x000fe20000000000 */
[----:B------:R-:W-:Y:S01]  /*0910*/  UMOV UR7, 0x3fe45f30 ;  /* 0x3fe45f3000077882 */ /* 0x000fe20000000000 */
[C---:B------:R-:W-:Y:S02]  /*0920*/  DSETP.GE.AND P0, PT, |R2|.reuse, 2.14748364800000000000e+09, PT ;  /* 0x41e000000200742a */ /* 0x040fe40003f06200 */
        /* <DEDUP_REMOVED lines=18> */
.L_x_9:
[----:B------:R-:W-:Y:S05]  /*0a50*/  BSYNC.RECONVERGENT B0 ;  /* 0x0000000000007941 */ /* 0x000fea0003800200 */
.L_x_8:
        /* <DEDUP_REMOVED lines=9> */
[----:B------:R-:W-:-:S03]  /*0af0*/  IMAD.MOV.U32 R34, RZ, RZ, 0x20fd8164 ;  /* 0x20fd8164ff227424 */ /* 0x000fc600078e00ff */
        /* <DEDUP_REMOVED lines=14> */
[----:B------:R-:W-:Y:S02]  /*0be0*/  FSEL R5, R3, R17, !P0 ;  /* 0x0000001103057208 */ /* 0x000fe40004000000 */
[----:B------:R-:W-:-:S04]  /*0bf0*/  LOP3.LUT P0, RZ, R0, 0x2, RZ, 0xc0, !PT ;  /* 0x0000000200ff7812 */ /* 0x000fc8000780c0ff */
[----:B------:R-:W-:-:S10]  /*0c00*/  DADD R2, RZ, -R4 ;  /* 0x00000000ff027229 */ /* 0x000fd40000000804 */
[----:B------:R-:W-:Y:S02]  /*0c10*/  FSEL R2, R4, R2, !P0 ;  /* 0x0000000204027208 */ /* 0x000fe40004000000 */
[----:B------:R-:W-:-:S06]  /*0c20*/  FSEL R3, R5, R3, !P0 ;  /* 0x0000000305037208 */ /* 0x000fcc0004000000 */
[-C--:B-----5:R-:W-:Y:S02]  /*0c30*/  DMUL R4, R10, R2.reuse ;  /* 0x000000020a047228 */ /* 0x0a0fe40000000000 */
[----:B------:R-:W-:-:S06]  /*0c40*/  DMUL R2, R8, R2 ;  /* 0x0000000208027228 */ /* 0x000fcc0000000000 */
[-C--:B------:R-:W-:Y:S02]  /*0c50*/  DFMA R4, R8, R22.reuse, -R4 ;  /* 0x000000160804722b */ /* 0x080fe40000000804 */
[----:B------:R-:W-:-:S06]  /*0c60*/  DFMA R2, R10, R22, R2 ;  /* 0x000000160a02722b */ /* 0x000fcc0000000002 */
[----:B------:R-:W-:Y:S02]  /*0c70*/  DADD R8, R12, R4 ;  /* 0x000000000c087229 */ /* 0x000fe40000000004 */
[----:B------:R-:W-:Y:S02]  /*0c80*/  DADD R10, R14, R2 ;  /* 0x000000000e0a7229 */ /* 0x000fe40000000002 */
[----:B------:R-:W-:Y:S02]  /*0c90*/  DADD R12, R12, -R4 ;  /* 0x000000000c0c7229 */ /* 0x000fe40000000804 */
[----:B------:R-:W-:-:S03]  /*0ca0*/  DADD R14, R14, -R2 ;  /* 0x000000000e0e7229 */ /* 0x000fc60000000802 */
[----:B------:R-:W-:Y:S04]  /*0cb0*/  STG.E.128 desc[UR4][R18.64], R8 ;  /* 0x0000000812007986 */ /* 0x000fe8000c101d04 */
[----:B------:R-:W-:Y:S01]  /*0cc0*/  STG.E.128 desc[UR4][R20.64], R12 ;  /* 0x0000000c14007986 */ /* 0x000fe2000c101d04 */
[----:B------:R-:W-:Y:S05]  /*0cd0*/  EXIT ;  /* 0x000000000000794d */ /* 0x000fea0003800000 */
        .weak           $__internal_0_$__cuda_sm20_div_rn_f64_full
        .type           $__internal_0_$__cuda_sm20_div_rn_f64_full,@function
        .size           $__internal_0_$__cuda_sm20_div_rn_f64_full,($_Z20CooleyTukeyRowKernelP7double2iiii$__internal_trig_reduction_slowpathd - $__internal_0_$__cuda_sm20_div_rn_f64_full)
$__internal_0_$__cuda_sm20_div_rn_f64_full:
[C---:B------:R-:W-:Y:S01]  /*0ce0*/  FSETP.GEU.AND P0, PT, |R7|.reuse, 1.469367938527859385e-39, PT ;  /* 0x001000000700780b */ /* 0x040fe20003f0e200 */
[----:B------:R-:W-:Y:S01]  /*0cf0*/  IMAD.MOV.U32 R5, RZ, RZ, R25 ;  /* 0x000000ffff057224 */ /* 0x000fe200078e0019 */
[----:B------:R-:W-:Y:S01]  /*0d00*/  LOP3.LUT R2, R7, 0x800fffff, RZ, 0xc0, !PT ;  /* 0x800fffff07027812 */ /* 0x000fe200078ec0ff */
[----:B------:R-:W-:Y:S01]  /*0d10*/  IMAD.MOV.U32 R16, RZ, RZ, 0x1 ;  /* 0x00000001ff107424 */ /* 0x000fe200078e00ff */
[----:B------:R-:W-:Y:S01]  /*0d20*/  BSSY.RECONVERGENT B1, `(.L_x_10) ;  /* 0x0000056000017945 */ /* 0x000fe20003800200 */
[----:B------:R-:W-:Y:S01]  /*0d30*/  IMAD.MOV.U32 R4, RZ, RZ, R24 ;  /* 0x000000ffff047224 */ /* 0x000fe200078e0018 */
[----:B------:R-:W-:Y:S01]  /*0d40*/  LOP3.LUT R3, R2, 0x3ff00000, RZ, 0xfc, !PT ;  /* 0x3ff0000002037812 */ /* 0x000fe200078efcff */
[----:B------:R-:W-:Y:S01]  /*0d50*/  IMAD.MOV.U32 R2, RZ, RZ, R6 ;  /* 0x000000ffff027224 */ /* 0x000fe200078e0006 */
[C---:B------:R-:W-:Y:S02]  /*0d60*/  FSETP.GEU.AND P2, PT, |R5|.reuse, 1.469367938527859385e-39, PT ;  /* 0x001000000500780b */ /* 0x040fe40003f4e200 */
[----:B------:R-:W-:-:S03]  /*0d70*/  LOP3.LUT R22, R5, 0x7ff00000, RZ, 0xc0, !PT ;  /* 0x7ff0000005167812 */ /* 0x000fc600078ec0ff */
[----:B------:R-:W-:-:S06]  /*0d80*/  @!P0 DMUL R2, R6, 8.98846567431157953865e+307 ;  /* 0x7fe0000006028828 */ /* 0x000fcc0000000000 */
[----:B------:R-:W0:Y:S02]  /*0d90*/  MUFU.RCP64H R17, R3 ;  /* 0x0000000300117308 */ /* 0x000e240000001800 */
[----:B------:R-:W-:Y:S01]  /*0da0*/  @!P2 LOP3.LUT R23, R7, 0x7ff00000, RZ, 0xc0, !PT ;  /* 0x7ff000000717a812 */ /* 0x000fe200078ec0ff */
[----:B------:R-:W-:-:S03]  /*0db0*/  @!P2 IMAD.MOV.U32 R28, RZ, RZ, RZ ;  /* 0x000000ffff1ca224 */ /* 0x000fc600078e00ff */
[----:B------:R-:W-:Y:S01]  /*0dc0*/  @!P2 ISETP.GE.U32.AND P3, PT, R22, R23, PT ;  /* 0x000000171600a20c */ /* 0x000fe20003f66070 */
[----:B------:R-:W-:-:S05]  /*0dd0*/  IMAD.MOV.U32 R23, RZ, RZ, 0x1ca00000 ;  /* 0x1ca00000ff177424 */ /* 0x000fca00078e00ff */
[----:B------:R-:W-:-:S04]  /*0de0*/  @!P2 SEL R29, R23, 0x63400000, !P3 ;  /* 0x63400000171da807 */ /* 0x000fc80005800000 */
[----:B------:R-:W-:Y:S01]  /*0df0*/  @!P2 LOP3.LUT R29, R29, 0x80000000, R5, 0xf8, !PT ;  /* 0x800000001d1da812 */ /* 0x000fe200078ef805 */
[----:B0-----:R-:W-:-:S03]  /*0e00*/  DFMA R24, R16, -R2, 1 ;  /* 0x3ff000001018742b */ /* 0x001fc60000000802 */
[----:B------:R-:W-:-:S05]  /*0e10*/  @!P2 LOP3.LUT R29, R29, 0x100000, RZ, 0xfc, !PT ;  /* 0x001000001d1da812 */ /* 0x000fca00078efcff */
[----:B------:R-:W-:Y:S01]  /*0e20*/  DFMA R26, R24, R24, R24 ;  /* 0x00000018181a722b */ /* 0x000fe20000000018 */
[----:B------:R-:W-:-:S04]  /*0e30*/  LOP3.LUT R25, R7, 0x7ff00000, RZ, 0xc0, !PT ;  /* 0x7ff0000007197812 */ /* 0x000fc800078ec0ff */
[----:B------:R-:W-:-:S03]  /*0e40*/  ISETP.GE.U32.AND P1, PT, R22, R25, PT ;  /* 0x000000191600720c */ /* 0x000fc60003f26070 */
[----:B------:R-:W-:Y:S01]  /*0e50*/  DFMA R26, R16, R26, R16 ;  /* 0x0000001a101a722b */ /* 0x000fe20000000010 */
[----:B------:R-:W-:Y:S01]  /*0e60*/  SEL R17, R23, 0x63400000, !P1 ;  /* 0x6340000017117807 */ /* 0x000fe20004800000 */
[----:B------:R-:W-:-:S03]  /*0e70*/  IMAD.MOV.U32 R16, RZ, RZ, R4 ;  /* 0x000000ffff107224 */ /* 0x000fc600078e0004 */
[----:B------:R-:W-:-:S03]  /*0e80*/  LOP3.LUT R17, R17, 0x800fffff, R5, 0xf8, !PT ;  /* 0x800fffff11117812 */ /* 0x000fc600078ef805 */
[----:B------:R-:W-:-:S03]  /*0e90*/  DFMA R30, R26, -R2, 1 ;  /* 0x3ff000001a1e742b */ /* 0x000fc60000000802 */
[----:B------:R-:W-:-:S05]  /*0ea0*/  @!P2 DFMA R16, R16, 2, -R28 ;  /* 0x400000001010a82b */ /* 0x000fca000000081c */
[----:B------:R-:W-:Y:S01]  /*0eb0*/  DFMA R26, R26, R30, R26 ;  /* 0x0000001e1a1a722b */ /* 0x000fe2000000001a */
[----:B------:R-:W-:Y:S02]  /*0ec0*/  IMAD.MOV.U32 R30, RZ, RZ, R22 ;  /* 0x000000ffff1e7224 */ /* 0x000fe400078e0016 */
[----:B------:R-:W-:Y:S01]  /*0ed0*/  IMAD.MOV.U32 R31, RZ, RZ, R25 ;  /* 0x000000ffff1f7224 */ /* 0x000fe200078e0019 */
[----:B------:R-:W-:Y:S02]  /*0ee0*/  @!P0 LOP3.LUT R31, R3, 0x7ff00000, RZ, 0xc0, !PT ;  /* 0x7ff00000031f8812 */ /* 0x000fe400078ec0ff */
[----:B------:R-:W-:Y:S02]  /*0ef0*/  @!P2 LOP3.LUT R30, R17, 0x7ff00000, RZ, 0xc0, !PT ;  /* 0x7ff00000111ea812 */ /* 0x000fe400078ec0ff */
[----:B------:R-:W-:-:S03]  /*0f00*/  DMUL R28, R26, R16 ;  /* 0x000000101a1c7228 */ /* 0x000fc60000000000 */
[----:B------:R-:W-:-:S05]  /*0f10*/  VIADD R32, R30, 0xffffffff ;  /* 0xffffffff1e207836 */ /* 0x000fca0000000000 */
[----:B------:R-:W-:Y:S01]  /*0f20*/  DFMA R24, R28, -R2, R16 ;  /* 0x800000021c18722b */ /* 0x000fe20000000010 */
[----:B------:R-:W-:Y:S01]  /*0f30*/  ISETP.GT.U32.AND P0, PT, R32, 0x7feffffe, PT ;  /* 0x7feffffe2000780c */ /* 0x000fe20003f04070 */
[----:B------:R-:W-:-:S05]  /*0f40*/  VIADD R32, R31, 0xffffffff ;  /* 0xffffffff1f207836 */ /* 0x000fca0000000000 */
[----:B------:R-:W-:Y:S01]  /*0f50*/  ISETP.GT.U32.OR P0, PT, R32, 0x7feffffe, P0 ;  /* 0x7feffffe2000780c */ /* 0x000fe20000704470 */
[----:B------:R-:W-:-:S12]  /*0f60*/  DFMA R24, R26, R24, R28 ;  /* 0x000000181a18722b */ /* 0x000fd8000000001c */
[----:B------:R-:W-:Y:S05]  /*0f70*/  @P0 BRA `(.L_x_11) ;  /* 0x00000000006c0947 */ /* 0x000fea0003800000 */
[----:B------:R-:W-:-:S04]  /*0f80*/  LOP3.LUT R5, R7, 0x7ff00000, RZ, 0xc0, !PT ;  /* 0x7ff0000007057812 */ /* 0x000fc800078ec0ff */
[CC--:B------:R-:W-:Y:S02]  /*0f90*/  VIADDMNMX R4, R22.reuse, -R5.reuse, 0xb9600000, !PT ;  /* 0xb960000016047446 */ /* 0x0c0fe40007800905 */
[----:B------:R-:W-:Y:S02]  /*0fa0*/  ISETP.GE.U32.AND P0, PT, R22, R5, PT ;  /* 0x000000051600720c */ /* 0x000fe40003f06070 */
[----:B------:R-:W-:Y:S02]  /*0fb0*/  VIMNMX R4, PT, PT, R4, 0x46a00000, PT ;  /* 0x46a0000004047848 */ /* 0x000fe40003fe0100 */
[----:B------:R-:W-:-:S05]  /*0fc0*/  SEL R23, R23, 0x63400000, !P0 ;  /* 0x6340000017177807 */ /* 0x000fca0004000000 */
[----:B------:R-:W-:Y:S02]  /*0fd0*/  IMAD.IADD R26, R4, 0x1, -R23 ;  /* 0x00000001041a7824 */ /* 0x000fe400078e0a17 */
[----:B------:R-:W-:Y:S02]  /*0fe0*/  IMAD.MOV.U32 R4, RZ, RZ, RZ ;  /* 0x000000ffff047224 */ /* 0x000fe400078e00ff */
[----:B------:R-:W-:-:S06]  /*0ff0*/  VIADD R5, R26, 0x7fe00000 ;  /* 0x7fe000001a057836 */ /* 0x000fcc0000000000 */
[----:B------:R-:W-:-:S10]  /*1000*/  DMUL R22, R24, R4 ;  /* 0x0000000418167228 */ /* 0x000fd40000000000 */
[----:B------:R-:W-:-:S13]  /*1010*/  FSETP.GTU.AND P0, PT, |R23|, 1.469367938527859385e-39, PT ;  /* 0x001000001700780b */ /* 0x000fda0003f0c200 */
[----:B------:R-:W-:Y:S05]  /*1020*/  @P0 BRA `(.L_x_12) ;  /* 0x0000000000940947 */ /* 0x000fea0003800000 */
[----:B------:R-:W-:Y:S01]  /*1030*/  DFMA R2, R24, -R2, R16 ;  /* 0x800000021802722b */ /* 0x000fe20000000010 */
[----:B------:R-:W-:-:S09]  /*1040*/  IMAD.MOV.U32 R4, RZ, RZ, RZ ;  /* 0x000000ffff047224 */ /* 0x000fd200078e00ff */
[C---:B------:R-:W-:Y:S02]  /*1050*/  FSETP.NEU.AND P0, PT, R3.reuse, RZ, PT ;  /* 0x000000ff0300720b */ /* 0x040fe40003f0d000 */
[----:B------:R-:W-:-:S04]  /*1060*/  LOP3.LUT R7, R3, 0x80000000, R7, 0x48, !PT ;  /* 0x8000000003077812 */ /* 0x000fc800078e4807 */
[----:B------:R-:W-:-:S07]  /*1070*/  LOP3.LUT R5, R7, R5, RZ, 0xfc, !PT ;  /* 0x0000000507057212 */ /* 0x000fce00078efcff */
[----:B------:R-:W-:Y:S05]  /*1080*/  @!P0 BRA `(.L_x_12) ;  /* 0x00000000007c8947 */ /* 0x000fea0003800000 */
[----:B------:R-:W-:Y:S01]  /*1090*/  IMAD.MOV R3, RZ, RZ, -R26 ;  /* 0x000000ffff037224 */ /* 0x000fe200078e0a1a */
[----:B------:R-:W-:Y:S01]  /*10a0*/  DMUL.RP R4, R24, R4 ;  /* 0x0000000418047228 */ /* 0x000fe20000008000 */
[----:B------:R-:W-:-:S06]  /*10b0*/  IMAD.MOV.U32 R2, RZ, RZ, RZ ;  /* 0x000000ffff027224 */ /* 0x000fcc00078e00ff */
[----:B------:R-:W-:-:S03]  /*10c0*/  DFMA R2, R22, -R2, R24 ;  /* 0x800000021602722b */ /* 0x000fc60000000018 */
[----:B------:R-:W-:-:S03]  /*10d0*/  LOP3.LUT R7, R5, R7, RZ, 0x3c, !PT ;  /* 0x0000000705077212 */ /* 0x000fc600078e3cff */
[----:B------:R-:W-:-:S04]  /*10e0*/  IADD3 R2, PT, PT, -R26, -0x43300000, RZ ;  /* 0xbcd000001a027810 */ /* 0x000fc80007ffe1ff */
[----:B------:R-:W-:-:S04]  /*10f0*/  FSETP.NEU.AND P0, PT, |R3|, R2, PT ;  /* 0x000000020300720b */ /* 0x000fc80003f0d200 */
[----:B------:R-:W-:Y:S02]  /*1100*/  FSEL R22, R4, R22, !P0 ;  /* 0x0000001604167208 */ /* 0x000fe40004000000 */
[----:B------:R-:W-:Y:S01]  /*1110*/  FSEL R23, R7, R23, !P0 ;  /* 0x0000001707177208 */ /* 0x000fe20004000000 */
[----:B------:R-:W-:Y:S06]  /*1120*/  BRA `(.L_x_12) ;  /* 0x0000000000547947 */ /* 0x000fec0003800000 */
.L_x_11:
[----:B------:R-:W-:-:S14]  /*1130*/  DSETP.NAN.AND P0, PT, R4, R4, PT ;  /* 0x000000040400722a */ /* 0x000fdc0003f08000 */
[----:B------:R-:W-:Y:S05]  /*1140*/  @P0 BRA `(.L_x_13) ;  /* 0x0000000000440947 */ /* 0x000fea0003800000 */
[----:B------:R-:W-:-:S14]  /*1150*/  DSETP.NAN.AND P0, PT, R6, R6, PT ;  /* 0x000000060600722a */ /* 0x000fdc0003f08000 */
[----:B------:R-:W-:Y:S05]  /*1160*/  @P0 BRA `(.L_x_14) ;  /* 0x0000000000300947 */ /* 0x000fea0003800000 */
[----:B------:R-:W-:Y:S01]  /*1170*/  ISETP.NE.AND P0, PT, R30, R31, PT ;  /* 0x0000001f1e00720c */ /* 0x000fe20003f05270 */
[----:B------:R-:W-:Y:S02]  /*1180*/  IMAD.MOV.U32 R22, RZ, RZ, 0x0 ;  /* 0x00000000ff167424 */ /* 0x000fe400078e00ff */
[----:B------:R-:W-:-:S10]  /*1190*/  IMAD.MOV.U32 R23, RZ, RZ, -0x80000 ;  /* 0xfff80000ff177424 */ /* 0x000fd400078e00ff */
[----:B------:R-:W-:Y:S05]  /*11a0*/  @!P0 BRA `(.L_x_12) ;  /* 0x0000000000348947 */ /* 0x000fea0003800000 */
[----:B------:R-:W-:Y:S02]  /*11b0*/  ISETP.NE.AND P0, PT, R30, 0x7ff00000, PT ;  /* 0x7ff000001e00780c */ /* 0x000fe40003f05270 */
[----:B------:R-:W-:Y:S02]  /*11c0*/  LOP3.LUT R23, R5, 0x80000000, R7, 0x48, !PT ;  /* 0x8000000005177812 */ /* 0x000fe400078e4807 */
[----:B------:R-:W-:-:S13]  /*11d0*/  ISETP.EQ.OR P0, PT, R31, RZ, !P0 ;  /* 0x000000ff1f00720c */ /* 0x000fda0004702670 */
[----:B------:R-:W-:Y:S01]  /*11e0*/  @P0 LOP3.LUT R2, R23, 0x7ff00000, RZ, 0xfc, !PT ;  /* 0x7ff0000017020812 */ /* 0x000fe200078efcff */
[----:B------:R-:W-:Y:S02]  /*11f0*/  @!P0 IMAD.MOV.U32 R22, RZ, RZ, RZ ;  /* 0x000000ffff168224 */ /* 0x000fe400078e00ff */
[----:B------:R-:W-:Y:S02]  /*1200*/  @P0 IMAD.MOV.U32 R22, RZ, RZ, RZ ;  /* 0x000000ffff160224 */ /* 0x000fe400078e00ff */
[----:B------:R-:W-:Y:S01]  /*1210*/  @P0 IMAD.MOV.U32 R23, RZ, RZ, R2 ;  /* 0x000000ffff170224 */ /* 0x000fe200078e0002 */
[----:B------:R-:W-:Y:S06]  /*1220*/  BRA `(.L_x_12) ;  /* 0x0000000000147947 */ /* 0x000fec0003800000 */
.L_x_14:
[----:B------:R-:W-:Y:S01]  /*1230*/  LOP3.LUT R23, R7, 0x80000, RZ, 0xfc, !PT ;  /* 0x0008000007177812 */ /* 0x000fe200078efcff */
[----:B------:R-:W-:Y:S01]  /*1240*/  IMAD.MOV.U32 R22, RZ, RZ, R6 ;  /* 0x000000ffff167224 */ /* 0x000fe200078e0006 */
[----:B------:R-:W-:Y:S06]  /*1250*/  BRA `(.L_x_12) ;  /* 0x0000000000087947 */ /* 0x000fec0003800000 */
.L_x_13:
[----:B------:R-:W-:Y:S01]  /*1260*/  LOP3.LUT R23, R5, 0x80000, RZ, 0xfc, !PT ;  /* 0x0008000005177812 */ /* 0x000fe200078efcff */
[----:B------:R-:W-:-:S07]  /*1270*/  IMAD.MOV.U32 R22, RZ, RZ, R4 ;  /* 0x000000ffff167224 */ /* 0x000fce00078e0004 */
.L_x_12:
[----:B------:R-:W-:Y:S05]  /*1280*/  BSYNC.RECONVERGENT B1 ;  /* 0x0000000000017941 */ /* 0x000fea0003800200 */
.L_x_10:
[----:B------:R-:W-:Y:S02]  /*1290*/  IMAD.MOV.U32 R2, RZ, RZ, R0 ;  /* 0x000000ffff027224 */ /* 0x000fe400078e0000 */
[----:B------:R-:W-:-:S04]  /*12a0*/  IMAD.MOV.U32 R3, RZ, RZ, 0x0 ;  /* 0x00000000ff037424 */ /* 0x000fc800078e00ff */
[----:B------:R-:W-:Y:S05]  /*12b0*/  RET.REL.NODEC R2 `(_Z20CooleyTukeyRowKernelP7double2iiii) ;  /* 0xffffffec02507950 */ /* 0x000fea0003c3ffff */
        .type           $_Z20CooleyTukeyRowKernelP7double2iiii$__internal_trig_reduction_slowpathd,@function
        .size           $_Z20CooleyTukeyRowKernelP7double2iiii$__internal_trig_reduction_slowpathd,(.L_x_32 - $_Z20CooleyTukeyRowKernelP7double2iiii$__internal_trig_reduction_slowpathd)
$_Z20CooleyTukeyRowKernelP7double2iiii$__internal_trig_reduction_slowpathd:
[--C-:B------:R-:W-:Y:S01]  /*12c0*/  SHF.R.U32.HI R5, RZ, 0x14, R4.reuse ;  /* 0x00000014ff057819 */ /* 0x100fe20000011604 */
[----:B------:R-:W-:Y:S02]  /*12d0*/  IMAD.MOV.U32 R17, RZ, RZ, R4 ;  /* 0x000000ffff117224 */ /* 0x000fe400078e0004 */
[----:B------:R-:W-:Y:S01]  /*12e0*/  IMAD.MOV.U32 R6, RZ, RZ, RZ ;  /* 0x000000ffff067224 */ /* 0x000fe200078e00ff */
[----:B------:R-:W-:-:S04]  /*12f0*/  LOP3.LUT R7, R5, 0x7ff, RZ, 0xc0, !PT ;  /* 0x000007ff05077812 */ /* 0x000fc800078ec0ff */
[----:B------:R-:W-:-:S13]  /*1300*/  ISETP.NE.AND P0, PT, R7, 0x7ff, PT ;  /* 0x000007ff0700780c */ /* 0x000fda0003f05270 */
[----:B------:R-:W-:Y:S05]  /*1310*/  @!P0 BRA `(.L_x_15) ;  /* 0x0000000800488947 */ /* 0x000fea0003800000 */
[----:B------:R-:W-:Y:S01]  /*1320*/  VIADD R7, R7, 0xfffffc00 ;  /* 0xfffffc0007077836 */ /* 0x000fe20000000000 */
[----:B------:R-:W-:Y:S01]  /*1330*/  BSSY.RECONVERGENT B2, `(.L_x_16) ;  /* 0x000002f000027945 */ /* 0x000fe20003800200 */
[----:B------:R-:W-:-:S03]  /*1340*/  CS2R R26, SRZ ;  /* 0x00000000001a7805 */ /* 0x000fc6000001ff00 */
[----:B------:R-:W-:Y:S02]  /*1350*/  SHF.R.U32.HI R6, RZ, 0x6, R7 ;  /* 0x00000006ff067819 */ /* 0x000fe40000011607 */
[----:B------:R-:W-:Y:S02]  /*1360*/  ISETP.GE.U32.AND P0, PT, R7, 0x80, PT ;  /* 0x000000800700780c */ /* 0x000fe40003f06070 */
[C---:B------:R-:W-:Y:S02]  /*1370*/  IADD3 R7, PT, PT, -R6.reuse, 0x13, RZ ;  /* 0x0000001306077810 */ /* 0x040fe40007ffe1ff */
[----:B------:R-:W-:Y:S02]  /*1380*/  IADD3 R33, PT, PT, -R6, 0xf, RZ ;  /* 0x0000000f06217810 */ /* 0x000fe40007ffe1ff */
[----:B------:R-:W-:-:S04]  /*1390*/  SEL R7, R7, 0x12, P0 ;  /* 0x0000001207077807 */ /* 0x000fc80000000000 */
[----:B------:R-:W-:-:S13]  /*13a0*/  ISETP.GE.AND P0, PT, R33, R7, PT ;  /* 0x000000072100720c */ /* 0x000fda0003f06270 */
[----:B------:R-:W-:Y:S05]  /*13b0*/  @P0 BRA `(.L_x_17) ;  /* 0x0000000000980947 */ /* 0x000fea0003800000 */
[----:B------:R-:W0:Y:S01]  /*13c0*/  LDC.64 R24, c[0x0][0x358] ;  /* 0x0000d600ff187b82 */ /* 0x000e220000000a00 */
[C---:B------:R-:W-:Y:S01]  /*13d0*/  SHF.L.U64.HI R28, R16.reuse, 0xb, R17 ;  /* 0x0000000b101c7819 */ /* 0x040fe20000010211 */
[----:B------:R-:W-:Y:S01]  /*13e0*/  BSSY.RECONVERGENT B3, `(.L_x_18) ;  /* 0x0000022000037945 */ /* 0x000fe20003800200 */
[----:B------:R-:W-:Y:S01]  /*13f0*/  IMAD.SHL.U32 R17, R16, 0x800, RZ ;  /* 0x0000080010117824 */ /* 0x000fe200078e00ff */
[----:B------:R-:W-:Y:S01]  /*1400*/  IADD3 R31, PT, PT, RZ, -R6, -R7 ;  /* 0x80000006ff1f7210 */ /* 0x000fe20007ffe807 */
[----:B------:R-:W-:Y:S01]  /*1410*/  IMAD.MOV.U32 R30, RZ, RZ, RZ ;  /* 0x000000ffff1e7224 */ /* 0x000fe200078e00ff */
[----:B------:R-:W-:Y:S02]  /*1420*/  CS2R R26, SRZ ;  /* 0x00000000001a7805 */ /* 0x000fe4000001ff00 */
[----:B------:R-:W-:-:S07]  /*1430*/  LOP3.LUT R16, R28, 0x80000000, RZ, 0xfc, !PT ;  /* 0x800000001c107812 */ /* 0x000fce00078efcff */
.L_x_19:
[----:B------:R-:W1:Y:S01]  /*1440*/  LDC.64 R28, c[0x4][RZ] ;  /* 0x01000000ff1c7b82 */ /* 0x000e620000000a00 */
[----:B0-----:R-:W-:Y:S02]  /*1450*/  R2UR UR6, R24 ;  /* 0x00000000180672ca */ /* 0x001fe400000e0000 */
[----:B------:R-:W-:Y:S01]  /*1460*/  R2UR UR7, R25 ;  /* 0x00000000190772ca */ /* 0x000fe200000e0000 */
[----:B-1----:R-:W-:-:S12]  /*1470*/  IMAD.WIDE R28, R33, 0x8, R28 ;  /* 0x00000008211c7825 */ /* 0x002fd800078e021c */
[----:B------:R-:W2:Y:S01]  /*1480*/  LDG.E.64.CONSTANT R28, desc[UR6][R28.64] ;  /* 0x000000061c1c7981 */ /* 0x000ea2000c1e9b00 */
[----:B------:R-:W-:Y:S02]  /*1490*/  VIADD R31, R31, 0x1 ;  /* 0x000000011f1f7836 */ /* 0x000fe40000000000 */
[----:B------:R-:W-:Y:S02]  /*14a0*/  VIADD R33, R33, 0x1 ;  /* 0x0000000121217836 */ /* 0x000fe40000000000 */
[----:B--2---:R-:W-:-:S04]  /*14b0*/  IMAD.WIDE.U32 R26, P2, R28, R17, R26 ;  /* 0x000000111c1a7225 */ /* 0x004fc8000784001a */
[----:B------:R-:W-:Y:S02]  /*14c0*/  IMAD R35, R28, R16, RZ ;  /* 0x000000101c237224 */ /* 0x000fe400078e02ff */
[CC--:B------:R-:W-:Y:S02]  /*14d0*/  IMAD R32, R29.reuse, R17.reuse, RZ ;  /* 0x000000111d207224 */ /* 0x0c0fe400078e02ff */
[----:B------:R-:W-:Y:S01]  /*14e0*/  IMAD.HI.U32 R37, R29, R17, RZ ;  /* 0x000000111d257227 */ /* 0x000fe200078e00ff */
[----:B------:R-:W-:-:S03]  /*14f0*/  IADD3 R27, P0, PT, R35, R27, RZ ;  /* 0x0000001b231b7210 */ /* 0x000fc60007f1e0ff */
[----:B------:R-:W-:Y:S01]  /*1500*/  IMAD R35, R30, 0x8, R1 ;  /* 0x000000081e237824 */ /* 0x000fe200078e0201 */
[----:B------:R-:W-:Y:S01]  /*1510*/  IADD3 R27, P1, PT, R32, R27, RZ ;  /* 0x0000001b201b7210 */ /* 0x000fe20007f3e0ff */
[----:B------:R-:W-:-:S04]  /*1520*/  IMAD.HI.U32 R32, R28, R16, RZ ;  /* 0x000000101c207227 */ /* 0x000fc800078e00ff */
[----:B------:R-:W-:Y:S01]  /*1530*/  IMAD.X R28, RZ, RZ, R32, P2 ;  /* 0x000000ffff1c7224 */ /* 0x000fe200010e0620 */
[----:B------:R0:W-:Y:S01]  /*1540*/  STL.64 [R35], R26 ;  /* 0x0000001a23007387 */ /* 0x0001e20000100a00 */
[----:B------:R-:W-:-:S03]  /*1550*/  IMAD.HI.U32 R32, R29, R16, RZ ;  /* 0x000000101d207227 */ /* 0x000fc600078e00ff */
[----:B------:R-:W-:Y:S01]  /*1560*/  IADD3.X R28, P0, PT, R37, R28, RZ, P0, !PT ;  /* 0x0000001c251c7210 */ /* 0x000fe2000071e4ff */
[----:B------:R-:W-:Y:S02]  /*1570*/  IMAD R29, R29, R16, RZ ;  /* 0x000000101d1d7224 */ /* 0x000fe400078e02ff */
[----:B------:R-:W-:-:S03]  /*1580*/  VIADD R30, R30, 0x1 ;  /* 0x000000011e1e7836 */ /* 0x000fc60000000000 */
[----:B------:R-:W-:Y:S01]  /*1590*/  IADD3.X R29, P1, PT, R29, R28, RZ, P1, !PT ;  /* 0x0000001c1d1d7210 */ /* 0x000fe20000f3e4ff */
[----:B------:R-:W-:Y:S01]  /*15a0*/  IMAD.X R28, RZ, RZ, R32, P0 ;  /* 0x000000ffff1c7224 */ /* 0x000fe200000e0620 */
[----:B------:R-:W-:-:S03]  /*15b0*/  ISETP.NE.AND P0, PT, R31, -0xf, PT ;  /* 0xfffffff11f00780c */ /* 0x000fc60003f05270 */
[----:B------:R-:W-:Y:S02]  /*15c0*/  IMAD.X R28, RZ, RZ, R28, P1 ;  /* 0x000000ffff1c7224 */ /* 0x000fe400008e061c */
[----:B0-----:R-:W-:Y:S02]  /*15d0*/  IMAD.MOV.U32 R26, RZ, RZ, R29 ;  /* 0x000000ffff1a7224 */ /* 0x001fe400078e001d */
[----:B------:R-:W-:-:S06]  /*15e0*/  IMAD.MOV.U32 R27, RZ, RZ, R28 ;  /* 0x000000ffff1b7224 */ /* 0x000fcc00078e001c */
[----:B------:R-:W-:Y:S05]  /*15f0*/  @P0 BRA `(.L_x_19) ;  /* 0xfffffffc00900947 */ /* 0x000fea000383ffff */
[----:B------:R-:W-:Y:S05]  /*1600*/  BSYNC.RECONVERGENT B3 ;  /* 0x0000000000037941 */ /* 0x000fea0003800200 */
.L_x_18:
[----:B------:R-:W-:-:S07]  /*1610*/  IMAD.MOV.U32 R33, RZ, RZ, R7 ;  /* 0x000000ffff217224 */ /* 0x000fce00078e0007 */
.L_x_17:
[----:B------:R-:W-:Y:S05]  /*1620*/  BSYNC.RECONVERGENT B2 ;  /* 0x0000000000027941 */ /* 0x000fea0003800200 */
.L_x_16:
[----:B------:R-:W-:Y:S01]  /*1630*/  LOP3.LUT P0, R31, R5, 0x3f, RZ, 0xc0, !PT ;  /* 0x0000003f051f7812 */ /* 0x000fe2000780c0ff */
[----:B------:R-:W-:-:S04]  /*1640*/  IMAD.IADD R6, R6, 0x1, R33 ;  /* 0x0000000106067824 */ /* 0x000fc800078e0221 */
[----:B------:R-:W-:-:S05]  /*1650*/  IMAD.U32 R25, R6, 0x8, R1 ;  /* 0x0000000806197824 */ /* 0x000fca00078e0001 */
[----:B------:R0:W-:Y:S04]  /*1660*/  STL.64 [R25+-0x78], R26 ;  /* 0xffff881a19007387 */ /* 0x0001e80000100a00 */
[----:B------:R-:W2:Y:S04]  /*1670*/  @P0 LDL.64 R28, [R1+0x8] ;  /* 0x00000800011c0983 */ /* 0x000ea80000100a00 */
[----:B------:R-:W3:Y:S04]  /*1680*/  LDL.64 R16, [R1+0x10] ;  /* 0x0000100001107983 */ /* 0x000ee80000100a00 */
[----:B------:R-:W4:Y:S01]  /*1690*/  LDL.64 R6, [R1+0x18] ;  /* 0x0000180001067983 */ /* 0x000f220000100a00 */
[----:B------:R-:W-:Y:S01]  /*16a0*/  @P0 LOP3.LUT R5, R31, 0x3f, RZ, 0x3c, !PT ;  /* 0x0000003f1f050812 */ /* 0x000fe200078e3cff */
[----:B------:R-:W-:Y:S01]  /*16b0*/  BSSY.RECONVERGENT B2, `(.L_x_20) ;  /* 0x0000034000027945 */ /* 0x000fe20003800200 */
[----:B--2---:R-:W-:-:S02]  /*16c0*/  @P0 SHF.R.U64 R24, R28, 0x1, R29 ;  /* 0x000000011c180819 */ /* 0x004fc4000000121d */
[----:B------:R-:W-:Y:S02]  /*16d0*/  @P0 SHF.R.U32.HI R28, RZ, 0x1, R29 ;  /* 0x00000001ff1c0819 */ /* 0x000fe4000001161d */
[----:B---3--:R-:W-:Y:S02]  /*16e0*/  @P0 SHF.L.U32 R29, R16, R31, RZ ;  /* 0x0000001f101d0219 */ /* 0x008fe400000006ff */
[----:B------:R-:W-:Y:S02]  /*16f0*/  @P0 SHF.R.U64 R24, R24, R5, R28 ;  /* 0x0000000518180219 */ /* 0x000fe4000000121c */
[--C-:B------:R-:W-:Y:S02]  /*1700*/  @P0 SHF.R.U32.HI R34, RZ, 0x1, R17.reuse ;  /* 0x00000001ff220819 */ /* 0x100fe40000011611 */
[C-C-:B------:R-:W-:Y:S02]  /*1710*/  @P0 SHF.R.U64 R32, R16.reuse, 0x1, R17.reuse ;  /* 0x0000000110200819 */ /* 0x140fe40000001211 */
[----:B------:R-:W-:-:S02]  /*1720*/  @P0 SHF.L.U64.HI R30, R16, R31, R17 ;  /* 0x0000001f101e0219 */ /* 0x000fc40000010211 */
[----:B0-----:R-:W-:Y:S02]  /*1730*/  @P0 SHF.R.U32.HI R25, RZ, R5, R28 ;  /* 0x00000005ff190219 */ /* 0x001fe4000001161c */
[----:B------:R-:W-:Y:S02]  /*1740*/  @P0 LOP3.LUT R16, R29, R24, RZ, 0xfc, !PT ;  /* 0x000000181d100212 */ /* 0x000fe400078efcff */
[----:B----4-:R-:W-:Y:S02]  /*1750*/  @P0 SHF.L.U32 R26, R6, R31, RZ ;  /* 0x0000001f061a0219 */ /* 0x010fe400000006ff */
[----:B------:R-:W-:Y:S01]  /*1760*/  @P0 SHF.R.U64 R27, R32, R5, R34 ;  /* 0x00000005201b0219 */ /* 0x000fe20000001222 */
[----:B------:R-:W-:Y:S01]  /*1770*/  IMAD.SHL.U32 R24, R16, 0x4, RZ ;  /* 0x0000000410187824 */ /* 0x000fe200078e00ff */
[----:B------:R-:W-:Y:S02]  /*1780*/  @P0 LOP3.LUT R17, R30, R25, RZ, 0xfc, !PT ;  /* 0x000000191e110212 */ /* 0x000fe400078efcff */
[----:B------:R-:W-:-:S02]  /*1790*/  @P0 SHF.L.U64.HI R28, R6, R31, R7 ;  /* 0x0000001f061c0219 */ /* 0x000fc40000010207 */
[----:B------:R-:W-:Y:S02]  /*17a0*/  @P0 SHF.R.U32.HI R5, RZ, R5, R34 ;  /* 0x00000005ff050219 */ /* 0x000fe40000011622 */
[----:B------:R-:W-:Y:S02]  /*17b0*/  @P0 LOP3.LUT R6, R26, R27, RZ, 0xfc, !PT ;  /* 0x0000001b1a060212 */ /* 0x000fe400078efcff */
[----:B------:R-:W-:Y:S02]  /*17c0*/  SHF.L.U64.HI R25, R16, 0x2, R17 ;  /* 0x0000000210197819 */ /* 0x000fe40000010211 */
[----:B------:R-:W-:Y:S02]  /*17d0*/  @P0 LOP3.LUT R7, R28, R5, RZ, 0xfc, !PT ;  /* 0x000000051c070212 */ /* 0x000fe400078efcff */
[----:B------:R-:W-:Y:S02]  /*17e0*/  SHF.L.W.U32.HI R17, R17, 0x2, R6 ;  /* 0x0000000211117819 */ /* 0x000fe40000010e06 */
[----:B------:R-:W-:-:S02]  /*17f0*/  IADD3 RZ, P0, PT, RZ, -R24, RZ ;  /* 0x80000018ffff7210 */ /* 0x000fc40007f1e0ff */
[----:B------:R-:W-:Y:S02]  /*1800*/  LOP3.LUT R5, RZ, R25, RZ, 0x33, !PT ;  /* 0x00000019ff057212 */ /* 0x000fe400078e33ff */
[----:B------:R-:W-:Y:S02]  /*1810*/  SHF.L.W.U32.HI R6, R6, 0x2, R7 ;  /* 0x0000000206067819 */ /* 0x000fe40000010e07 */
[----:B------:R-:W-:Y:S02]  /*1820*/  LOP3.LUT R16, RZ, R17, RZ, 0x33, !PT ;  /* 0x00000011ff107212 */ /* 0x000fe400078e33ff */
[----:B------:R-:W-:Y:S02]  /*1830*/  IADD3.X R28, P0, PT, RZ, R5, RZ, P0, !PT ;  /* 0x00000005ff1c7210 */ /* 0x000fe4000071e4ff */
[----:B------:R-:W-:Y:S02]  /*1840*/  LOP3.LUT R5, RZ, R6, RZ, 0x33, !PT ;  /* 0x00000006ff057212 */ /* 0x000fe400078e33ff */
[----:B------:R-:W-:-:S02]  /*1850*/  IADD3.X R16, P1, PT, RZ, R16, RZ, P0, !PT ;  /* 0x00000010ff107210 */ /* 0x000fc4000073e4ff */
[----:B------:R-:W-:-:S03]  /*1860*/  ISETP.GT.U32.AND P2, PT, R17, -0x1, PT ;  /* 0xffffffff1100780c */ /* 0x000fc60003f44070 */
[----:B------:R-:W-:Y:S01]  /*1870*/  IMAD.X R5, RZ, RZ, R5, P1 ;  /* 0x000000ffff057224 */ /* 0x000fe200008e0605 */
[----:B------:R-:W-:-:S04]  /*1880*/  ISETP.GT.AND.EX P0, PT, R6, -0x1, PT, P2 ;  /* 0xffffffff0600780c */ /* 0x000fc80003f04320 */
[----:B------:R-:W-:Y:S02]  /*1890*/  SEL R5, R6, R5, P0 ;  /* 0x0000000506057207 */ /* 0x000fe40000000000 */
[----:B------:R-:W-:Y:S02]  /*18a0*/  SEL R26, R17, R16, P0 ;  /* 0x00000010111a7207 */ /* 0x000fe40000000000 */
[----:B------:R-:W-:-:S04]  /*18b0*/  ISETP.NE.U32.AND P1, PT, R5, RZ, PT ;  /* 0x000000ff0500720c */ /* 0x000fc80003f25070 */
[----:B------:R-:W-:Y:S01]  /*18c0*/  SEL R17, R26, R5, !P1 ;  /* 0x000000051a117207 */ /* 0x000fe20004800000 */
[----:B------:R-:W-:-:S05]  /*18d0*/  @!P0 IMAD.MOV R24, RZ, RZ, -R24 ;  /* 0x000000ffff188224 */ /* 0x000fca00078e0a18 */
[----:B------:R-:W0:Y:S02]  /*18e0*/  FLO.U32 R17, R17 ;  /* 0x0000001100117300 */ /* 0x000e2400000e0000 */
[C---:B0-----:R-:W-:Y:S02]  /*18f0*/  IADD3 R27, PT, PT, -R17.reuse, 0x1f, RZ ;  /* 0x0000001f111b7810 */ /* 0x041fe40007ffe1ff */
[----:B------:R-:W-:-:S03]  /*1900*/  IADD3 R16, PT, PT, -R17, 0x3f, RZ ;  /* 0x0000003f11107810 */ /* 0x000fc60007ffe1ff */
[----:B------:R-:W-:Y:S01]  /*1910*/  @P1 IMAD.MOV R16, RZ, RZ, R27 ;  /* 0x000000ffff101224 */ /* 0x000fe200078e021b */
[----:B------:R-:W-:-:S04]  /*1920*/  SEL R27, R25, R28, P0 ;  /* 0x0000001c191b7207 */ /* 0x000fc80000000000 */
[----:B------:R-:W-:-:S13]  /*1930*/  ISETP.NE.AND P1, PT, R16, RZ, PT ;  /* 0x000000ff1000720c */ /* 0x000fda0003f25270 */
[----:B------:R-:W-:Y:S05]  /*1940*/  @!P1 BRA `(.L_x_21) ;  /* 0x0000000000289947 */ /* 0x000fea0003800000 */
[----:B------:R-:W-:Y:S02]  /*1950*/  LOP3.LUT R17, R16, 0x3f, RZ, 0xc0, !PT ;  /* 0x0000003f10117812 */ /* 0x000fe400078ec0ff */
[--C-:B------:R-:W-:Y:S02]  /*1960*/  SHF.R.U64 R25, R24, 0x1, R27.reuse ;  /* 0x0000000118197819 */ /* 0x100fe4000000121b */
[----:B------:R-:W-:Y:S02]  /*1970*/  SHF.R.U32.HI R27, RZ, 0x1, R27 ;  /* 0x00000001ff1b7819 */ /* 0x000fe4000001161b */
[----:B------:R-:W-:Y:S02]  /*1980*/  LOP3.LUT R24, R16, 0x3f, RZ, 0xc, !PT ;  /* 0x0000003f10187812 */ /* 0x000fe400078e0cff */
[CC--:B------:R-:W-:Y:S02]  /*1990*/  SHF.L.U64.HI R28, R26.reuse, R17.reuse, R5 ;  /* 0x000000111a1c7219 */ /* 0x0c0fe40000010205 */
[----:B------:R-:W-:-:S02]  /*19a0*/  SHF.L.U32 R17, R26, R17, RZ ;  /* 0x000000111a117219 */ /* 0x000fc400000006ff */
[-CC-:B------:R-:W-:Y:S02]  /*19b0*/  SHF.R.U64 R26, R25, R24.reuse, R27.reuse ;  /* 0x00000018191a7219 */ /* 0x180fe4000000121b */
[----:B------:R-:W-:Y:S02]  /*19c0*/  SHF.R.U32.HI R5, RZ, R24, R27 ;  /* 0x00000018ff057219 */ /* 0x000fe4000001161b */
[----:B------:R-:W-:Y:S02]  /*19d0*/  LOP3.LUT R26, R17, R26, RZ, 0xfc, !PT ;  /* 0x0000001a111a7212 */ /* 0x000fe400078efcff */
[----:B------:R-:W-:-:S07]  /*19e0*/  LOP3.LUT R5, R28, R5, RZ, 0xfc, !PT ;  /* 0x000000051c057212 */ /* 0x000fce00078efcff */
.L_x_21:
[----:B------:R-:W-:Y:S05]  /*19f0*/  BSYNC.RECONVERGENT B2 ;  /* 0x0000000000027941 */ /* 0x000fea0003800200 */
.L_x_20:
[----:B------:R-:W-:Y:S01]  /*1a00*/  IMAD.WIDE.U32 R28, R26, 0x2168c235, RZ ;  /* 0x2168c2351a1c7825 */ /* 0x000fe200078e00ff */
[----:B------:R-:W-:-:S03]  /*1a10*/  SHF.R.U32.HI R7, RZ, 0x1e, R7 ;  /* 0x0000001eff077819 */ /* 0x000fc60000011607 */
[----:B------:R-:W-:Y:S01]  /*1a20*/  IMAD.MOV.U32 R24, RZ, RZ, R29 ;  /* 0x000000ffff187224 */ /* 0x000fe200078e001d */
[----:B------:R-:W-:Y:S01]  /*1a30*/  IADD3 RZ, P1, PT, R28, R28, RZ ;  /* 0x0000001c1cff7210 */ /* 0x000fe20007f3e0ff */
[----:B------:R-:W-:Y:S01]  /*1a40*/  IMAD.MOV.U32 R25, RZ, RZ, RZ ;  /* 0x000000ffff197224 */ /* 0x000fe200078e00ff */
[----:B------:R-:W-:Y:S01]  /*1a50*/  LEA.HI R6, R6, R7, RZ, 0x1 ;  /* 0x0000000706067211 */ /* 0x000fe200078f08ff */
[----:B------:R-:W-:-:S04]  /*1a60*/  IMAD.HI.U32 R17, R5, -0x36f0255e, RZ ;  /* 0xc90fdaa205117827 */ /* 0x000fc800078e00ff */
[----:B------:R-:W-:-:S04]  /*1a70*/  IMAD.WIDE.U32 R24, R26, -0x36f0255e, R24 ;  /* 0xc90fdaa21a187825 */ /* 0x000fc800078e0018 */
[C---:B------:R-:W-:Y:S02]  /*1a80*/  IMAD R27, R5.reuse, -0x36f0255e, RZ ;  /* 0xc90fdaa2051b7824 */ /* 0x040fe400078e02ff */
[----:B------:R-:W-:-:S04]  /*1a90*/  IMAD.WIDE.U32 R24, P2, R5, 0x2168c235, R24 ;  /* 0x2168c23505187825 */ /* 0x000fc80007840018 */
[----:B------:R-:W-:Y:S01]  /*1aa0*/  IMAD.X R5, RZ, RZ, R17, P2 ;  /* 0x000000ffff057224 */ /* 0x000fe200010e0611 */
[----:B------:R-:W-:Y:S02]  /*1ab0*/  IADD3 R17, P2, PT, R27, R25, RZ ;  /* 0x000000191b117210 */ /* 0x000fe40007f5e0ff */
[----:B------:R-:W-:Y:S02]  /*1ac0*/  IADD3.X RZ, P1, PT, R24, R24, RZ, P1, !PT ;  /* 0x0000001818ff7210 */ /* 0x000fe40000f3e4ff */
[C---:B------:R-:W-:Y:S01]  /*1ad0*/  ISETP.GT.U32.AND P3, PT, R17.reuse, RZ, PT ;  /* 0x000000ff1100720c */ /* 0x040fe20003f64070 */
[----:B------:R-:W-:Y:S01]  /*1ae0*/  IMAD.X R5, RZ, RZ, R5, P2 ;  /* 0x000000ffff057224 */ /* 0x000fe200010e0605 */
[----:B------:R-:W-:-:S04]  /*1af0*/  IADD3.X R24, P2, PT, R17, R17, RZ, P1, !PT ;  /* 0x0000001111187210 */ /* 0x000fc80000f5e4ff */
[C---:B------:R-:W-:Y:S01]  /*1b00*/  ISETP.GT.AND.EX P1, PT, R5.reuse, RZ, PT, P3 ;  /* 0x000000ff0500720c */ /* 0x040fe20003f24330 */
[----:B------:R-:W-:-:S03]  /*1b10*/  IMAD.X R26, R5, 0x1, R5, P2 ;  /* 0x00000001051a7824 */ /* 0x000fc600010e0605 */
[----:B------:R-:W-:Y:S02]  /*1b20*/  SEL R24, R24, R17, P1 ;  /* 0x0000001118187207 */ /* 0x000fe40000800000 */
[----:B------:R-:W-:Y:S02]  /*1b30*/  SEL R26, R26, R5, P1 ;  /* 0x000000051a1a7207 */ /* 0x000fe40000800000 */
[----:B------:R-:W-:Y:S02]  /*1b40*/  IADD3 R5, P2, PT, R24, 0x1, RZ ;  /* 0x0000000118057810 */ /* 0x000fe40007f5e0ff */
[----:B------:R-:W-:Y:S02]  /*1b50*/  SEL R17, RZ, 0xffffffff, !P1 ;  /* 0xffffffffff117807 */ /* 0x000fe40004800000 */
[----:B------:R-:W-:Y:S01]  /*1b60*/  LOP3.LUT P1, R4, R4, 0x80000000, RZ, 0xc0, !PT ;  /* 0x8000000004047812 */ /* 0x000fe2000782c0ff */
[----:B------:R-:W-:Y:S02]  /*1b70*/  IMAD.X R24, RZ, RZ, R26, P2 ;  /* 0x000000ffff187224 */ /* 0x000fe400010e061a */
[----:B------:R-:W-:Y:S01]  /*1b80*/  IMAD.IADD R17, R17, 0x1, -R16 ;  /* 0x0000000111117824 */ /* 0x000fe200078e0a10 */
[----:B------:R-:W-:-:S02]  /*1b90*/  @!P0 LOP3.LUT R4, R4, 0x80000000, RZ, 0x3c, !PT ;  /* 0x8000000004048812 */ /* 0x000fc400078e3cff */
[----:B------:R-:W-:-:S04]  /*1ba0*/  SHF.R.U64 R5, R5, 0xa, R24 ;  /* 0x0000000a05057819 */ /* 0x000fc80000001218 */
[----:B------:R-:W-:-:S03]  /*1bb0*/  IADD3 R5, P2, PT, R5, 0x1, RZ ;  /* 0x0000000105057810 */ /* 0x000fc60007f5e0ff */
[----:B------:R-:W-:Y:S01]  /*1bc0*/  @P1 IMAD.MOV R6, RZ, RZ, -R6 ;  /* 0x000000ffff061224 */ /* 0x000fe200078e0a06 */
[----:B------:R-:W-:-:S04]  /*1bd0*/  LEA.HI.X R24, R24, RZ, RZ, 0x16, P2 ;  /* 0x000000ff18187211 */ /* 0x000fc800010fb4ff */
[--C-:B------:R-:W-:Y:S01]  /*1be0*/  SHF.R.U64 R16, R5, 0x1, R24.reuse ;  /* 0x0000000105107819 */ /* 0x100fe20000001218 */
[----:B------:R-:W-:Y:S01]  /*1bf0*/  IMAD.SHL.U32 R5, R17, 0x100000, RZ ;  /* 0x0010000011057824 */ /* 0x000fe200078e00ff */
[----:B------:R-:W-:Y:S02]  /*1c00*/  SHF.R.U32.HI R24, RZ, 0x1, R24 ;  /* 0x00000001ff187819 */ /* 0x000fe40000011618 */
[----:B------:R-:W-:-:S04]  /*1c10*/  IADD3 R16, P2, P3, RZ, RZ, R16 ;  /* 0x000000ffff107210 */ /* 0x000fc80007b5e010 */
[----:B------:R-:W-:-:S04]  /*1c20*/  IADD3.X R5, PT, PT, R5, 0x3fe00000, R24, P2, P3 ;  /* 0x3fe0000005057810 */ /* 0x000fc800017e6418 */
[----:B------:R-:W-:-:S07]  /*1c30*/  LOP3.LUT R17, R5, R4, RZ, 0xfc, !PT ;  /* 0x0000000405117212 */ /* 0x000fce00078efcff */
.L_x_15:
[----:B------:R-:W-:Y:S02]  /*1c40*/  IMAD.MOV.U32 R4, RZ, RZ, R0 ;  /* 0x000000ffff047224 */ /* 0x000fe400078e0000 */
[----:B------:R-:W-:-:S04]  /*1c50*/  IMAD.MOV.U32 R5, RZ, RZ, 0x0 ;  /* 0x00000000ff057424 */ /* 0x000fc800078e00ff */
[----:B------:R-:W-:Y:S05]  /*1c60*/  RET.REL.NODEC R4 `(_Z20CooleyTukeyRowKernelP7double2iiii) ;  /* 0xffffffe004e47950 */ /* 0x000fea0003c3ffff */
.L_x_22:
        /* <DEDUP_REMOVED lines=9> */
.L_x_32:


//--------------------- .text._Z19BitReverseRowKernelP7double2iii --------------------------
	.section	.text._Z19BitReverseRowKernelP7double2iii,"ax",@progbits
	.align	128
        .global         _Z19BitReverseRowKernelP7double2iii
        .type           _Z19BitReverseRowKernelP7double2iii,@function
        .size           _Z19BitReverseRowKernelP7double2iii,(.L_x_36 - _Z19BitReverseRowKernelP7double2iii)
        .other          _Z19BitReverseRowKernelP7double2iii,@"STO_CUDA_ENTRY STV_DEFAULT"
_Z19BitReverseRowKernelP7double2iii:
.text._Z19BitReverseRowKernelP7double2iii:
        /* <DEDUP_REMOVED lines=12> */
[----:B------:R-:W0:Y:S01]  /*00c0*/  LDCU UR5, c[0x0][0x390] ;  /* 0x00007200ff0577ac */ /* 0x000e220008000800 */
[----:B------:R-:W-:Y:S01]  /*00d0*/  IMAD.MOV.U32 R6, RZ, RZ, RZ ;  /* 0x000000ffff067224 */ /* 0x000fe200078e00ff */
[----:B0-----:R-:W-:-:S09]  /*00e0*/  UISETP.GE.AND UP0, UPT, UR5, 0x1, UPT ;  /* 0x000000010500788c */ /* 0x001fd2000bf06270 */
[----:B------:R-:W-:Y:S05]  /*00f0*/  BRA.U !UP0, `(.L_x_23) ;  /* 0x0000000508cc7547 */ /* 0x000fea000b800000 */
[----:B------:R-:W-:Y:S01]  /*0100*/  UISETP.GE.U32.AND UP0, UPT, UR5, 0x4, UPT ;  /* 0x000000040500788c */ /* 0x000fe2000bf06070 */
[----:B------:R-:W-:Y:S01]  /*0110*/  IMAD.MOV.U32 R6, RZ, RZ, RZ ;  /* 0x000000ffff067224 */ /* 0x000fe200078e00ff */
[----:B------:R-:W-:Y:S01]  /*0120*/  ULOP3.LUT UR4, UR5, 0x3, URZ, 0xc0, !UPT ;  /* 0x0000000305047892 */ /* 0x000fe2000f8ec0ff */
[----:B------:R-:W-:-:S06]  /*0130*/  IMAD.MOV.U32 R2, RZ, RZ, R3 ;  /* 0x000000ffff027224 */ /* 0x000fcc00078e0003 */
[----:B------:R-:W-:Y:S05]  /*0140*/  BRA.U !UP0, `(.L_x_24) ;  /* 0x0000000508947547 */ /* 0x000fea000b800000 */
[----:B------:R-:W-:Y:S01]  /*0150*/  ULOP3.LUT UR5, UR5, 0x7ffffffc, URZ, 0xc0, !UPT ;  /* 0x7ffffffc05057892 */ /* 0x000fe2000f8ec0ff */
[----:B------:R-:W-:Y:S02]  /*0160*/  IMAD.MOV.U32 R6, RZ, RZ, RZ ;  /* 0x000000ffff067224 */ /* 0x000fe400078e00ff */
[----:B------:R-:W-:Y:S01]  /*0170*/  IMAD.MOV.U32 R2, RZ, RZ, R3 ;  /* 0x000000ffff027224 */ /* 0x000fe200078e0003 */
[----:B------:R-:W-:-:S04]  /*0180*/  UIADD3 UR5, UPT, UPT, -UR5, URZ, URZ ;  /* 0x000000ff05057290 */ /* 0x000fc8000fffe1ff */
[----:B------:R-:W-:-:S09]  /*0190*/  UISETP.GE.AND UP0, UPT, UR5, URZ, UPT ;  /* 0x000000ff0500728c */ /* 0x000fd2000bf06270 */
[----:B------:R-:W-:Y:S05]  /*01a0*/  BRA.U UP0, `(.L_x_25) ;  /* 0x0000000500447547 */ /* 0x000fea000b800000 */
[----:B------:R-:W-:Y:S02]  /*01b0*/  UIADD3 UR7, UPT, UPT, -UR5, URZ, URZ ;  /* 0x000000ff05077290 */ /* 0x000fe4000fffe1ff */
[----:B------:R-:W-:Y:S02]  /*01c0*/  UPLOP3.LUT UP0, UPT, UPT, UPT, UPT, 0x80, 0x8 ;  /* 0x000000000008789c */ /* 0x000fe40003f0f070 */
[----:B------:R-:W-:-:S09]  /*01d0*/  UISETP.GT.AND UP1, UPT, UR7, 0xc, UPT ;  /* 0x0000000c0700788c */ /* 0x000fd2000bf24270 */
[----:B------:R-:W-:Y:S05]  /*01e0*/  BRA.U !UP1, `(.L_x_26) ;  /* 0x0000000109c07547 */ /* 0x000fea000b800000 */
[----:B------:R-:W-:-:S11]  /*01f0*/  UPLOP3.LUT UP0, UPT, UPT, UPT, UPT, 0x40, 0x4 ;  /* 0x000000000004789c */ /* 0x000fd60003f0e870 */
.L_x_27:
[C---:B------:R-:W-:Y:S01]  /*0200*/  IMAD.SHL.U32 R4, R2.reuse, 0x4, RZ ;  /* 0x0000000402047824 */ /* 0x040fe200078e00ff */
[--C-:B------:R-:W-:Y:S01]  /*0210*/  SHF.R.S32.HI R9, RZ, 0x4, R2.reuse ;  /* 0x00000004ff097819 */ /* 0x100fe20000011402 */
[----:B------:R-:W-:Y:S01]  /*0220*/  UIADD3 UR5, UPT, UPT, UR5, 0x10, URZ ;  /* 0x0000001005057890 */ /* 0x000fe2000fffe0ff */
[----:B------:R-:W-:Y:S02]  /*0230*/  LOP3.LUT R8, R2, 0x2, RZ, 0xc0, !PT ;  /* 0x0000000202087812 */ /* 0x000fe400078ec0ff */
[----:B------:R-:W-:Y:S01]  /*0240*/  LOP3.LUT R5, R4, 0x4, RZ, 0xc0, !PT ;  /* 0x0000000404057812 */ /* 0x000fe200078ec0ff */
[----:B------:R-:W-:Y:S01]  /*0250*/  UISETP.GE.AND UP1, UPT, UR5, -0xc, UPT ;  /* 0xfffffff40500788c */ /* 0x000fe2000bf26270 */
[----:B------:R-:W-:-:S03]  /*0260*/  SHF.R.U32.HI R4, RZ, 0x2, R2 ;  /* 0x00000002ff047819 */ /* 0x000fc60000011602 */
[----:B------:R-:W-:Y:S01]  /*0270*/  IMAD R5, R6, 0x8, R5 ;  /* 0x0000000806057824 */ /* 0x000fe200078e0205 */
[----:B------:R-:W-:Y:S02]  /*0280*/  SHF.R.U32.HI R6, RZ, 0x3, R2 ;  /* 0x00000003ff067819 */ /* 0x000fe40000011602 */
[----:B------:R-:W-:Y:S02]  /*0290*/  LOP3.LUT R4, R4, 0x1, RZ, 0xc0, !PT ;  /* 0x0000000104047812 */ /* 0x000fe400078ec0ff */
[----:B------:R-:W-:Y:S01]  /*02a0*/  LOP3.LUT R7, R6, 0x1, RZ, 0xc0, !PT ;  /* 0x0000000106077812 */ /* 0x000fe200078ec0ff */
[----:B------:R-:W-:Y:S01]  /*02b0*/  IMAD.SHL.U32 R6, R9, 0x4, RZ ;  /* 0x0000000409067824 */ /* 0x000fe200078e00ff */
[----:B------:R-:W-:-:S04]  /*02c0*/  IADD3 R4, PT, PT, R4, R8, R5 ;  /* 0x0000000804047210 */ /* 0x000fc80007ffe005 */
[----:B------:R-:W-:Y:S01]  /*02d0*/  LOP3.LUT R5, R6, 0x4, RZ, 0xc0, !PT ;  /* 0x0000000406057812 */ /* 0x000fe200078ec0ff */
[----:B------:R-:W-:Y:S01]  /*02e0*/  IMAD R4, R4, 0x2, R7 ;  /* 0x0000000204047824 */ /* 0x000fe200078e0207 */
[----:B------:R-:W-:Y:S02]  /*02f0*/  SHF.R.U32.HI R6, RZ, 0x2, R9 ;  /* 0x00000002ff067819 */ /* 0x000fe40000011609 */
[----:B------:R-:W-:Y:S01]  /*0300*/  SHF.R.S32.HI R7, RZ, 0x8, R2 ;  /* 0x00000008ff077819 */ /* 0x000fe20000011402 */
[----:B------:R-:W-:Y:S01]  /*0310*/  IMAD R4, R4, 0x8, R5 ;  /* 0x0000000804047824 */ /* 0x000fe200078e0205 */
[----:B------:R-:W-:Y:S02]  /*0320*/  LOP3.LUT R5, R9, 0x2, RZ, 0xc0, !PT ;  /* 0x0000000209057812 */ /* 0x000fe400078ec0ff */
[----:B------:R-:W-:Y:S01]  /*0330*/  SHF.R.U32.HI R9, RZ, 0x3, R9 ;  /* 0x00000003ff097819 */ /* 0x000fe20000011609 */
[----:B------:R-:W-:Y:S01]  /*0340*/  IMAD.SHL.U32 R8, R7, 0x4, RZ ;  /* 0x0000000407087824 */ /* 0x000fe200078e00ff */
[----:B------:R-:W-:-:S02]  /*0350*/  LOP3.LUT R6, R6, 0x1, RZ, 0xc0, !PT ;  /* 0x0000000106067812 */ /* 0x000fc400078ec0ff */
[----:B------:R-:W-:Y:S02]  /*0360*/  LOP3.LUT R9, R9, 0x1, RZ, 0xc0, !PT ;  /* 0x0000000109097812 */ /* 0x000fe400078ec0ff */
[----:B------:R-:W-:Y:S02]  /*0370*/  IADD3 R4, PT, PT, R6, R5, R4 ;  /* 0x0000000506047210 */ /* 0x000fe40007ffe004 */
[----:B------:R-:W-:Y:S02]  /*0380*/  LOP3.LUT R5, R8, 0x4, RZ, 0xc0, !PT ;  /* 0x0000000408057812 */ /* 0x000fe400078ec0ff */
[----:B------:R-:W-:Y:S01]  /*0390*/  SHF.R.U32.HI R6, RZ, 0x2, R7 ;  /* 0x00000002ff067819 */ /* 0x000fe20000011607 */
[----:B------:R-:W-:Y:S01]  /*03a0*/  IMAD R4, R4, 0x2, R9 ;  /* 0x0000000204047824 */ /* 0x000fe200078e0209 */
[----:B------:R-:W-:Y:S02]  /*03b0*/  SHF.R.S32.HI R8, RZ, 0xc, R2 ;  /* 0x0000000cff087819 */ /* 0x000fe40000011402 */
[----:B------:R-:W-:Y:S01]  /*03c0*/  LOP3.LUT R6, R6, 0x1, RZ, 0xc0, !PT ;  /* 0x0000000106067812 */ /* 0x000fe200078ec0ff */
[----:B------:R-:W-:Y:S01]  /*03d0*/  IMAD R4, R4, 0x8, R5 ;  /* 0x0000000804047824 */ /* 0x000fe200078e0205 */
[----:B------:R-:W-:Y:S01]  /*03e0*/  LOP3.LUT R5, R7, 0x2, RZ, 0xc0, !PT ;  /* 0x0000000207057812 */ /* 0x000fe200078ec0ff */
[----:B------:R-:W-:Y:S01]  /*03f0*/  IMAD.SHL.U32 R9, R8, 0x4, RZ ;  /* 0x0000000408097824 */ /* 0x000fe200078e00ff */
[----:B------:R-:W-:-:S02]  /*0400*/  SHF.R.U32.HI R7, RZ, 0x3, R7 ;  /* 0x00000003ff077819 */ /* 0x000fc40000011607 */
[----:B------:R-:W-:Y:S02]  /*0410*/  IADD3 R4, PT, PT, R6, R5, R4 ;  /* 0x0000000506047210 */ /* 0x000fe40007ffe004 */
[----:B------:R-:W-:Y:S02]  /*0420*/  LOP3.LUT R7, R7, 0x1, RZ, 0xc0, !PT ;  /* 0x0000000107077812 */ /* 0x000fe400078ec0ff */
[----:B------:R-:W-:Y:S02]  /*0430*/  LOP3.LUT R9, R9, 0x4, RZ, 0xc0, !PT ;  /* 0x0000000409097812 */ /* 0x000fe400078ec0ff */
[--C-:B------:R-:W-:Y:S01]  /*0440*/  SHF.R.U32.HI R5, RZ, 0x2, R8.reuse ;  /* 0x00000002ff057819 */ /* 0x100fe20000011608 */
[----:B------:R-:W-:Y:S01]  /*0450*/  IMAD R4, R4, 0x2, R7 ;  /* 0x0000000204047824 */ /* 0x000fe200078e0207 */
[----:B------:R-:W-:Y:S02]  /*0460*/  LOP3.LUT R7, R8, 0x2, RZ, 0xc0, !PT ;  /* 0x0000000208077812 */ /* 0x000fe400078ec0ff */
[----:B------:R-:W-:Y:S01]  /*0470*/  SHF.R.U32.HI R8, RZ, 0x3, R8 ;  /* 0x00000003ff087819 */ /* 0x000fe20000011608 */
[----:B------:R-:W-:Y:S01]  /*0480*/  IMAD R4, R4, 0x8, R9 ;  /* 0x0000000804047824 */ /* 0x000fe200078e0209 */
[----:B------:R-:W-:-:S02]  /*0490*/  LOP3.LUT R5, R5, 0x1, RZ, 0xc0, !PT ;  /* 0x0000000105057812 */ /* 0x000fc400078ec0ff */
[----:B------:R-:W-:Y:S02]  /*04a0*/  LOP3.LUT R9, R8, 0x1, RZ, 0xc0, !PT ;  /* 0x0000000108097812 */ /* 0x000fe400078ec0ff */
[----:B------:R-:W-:Y:S02]  /*04b0*/  IADD3 R4, PT, PT, R5, R7, R4 ;  /* 0x0000000705047210 */ /* 0x000fe40007ffe004 */
[----:B------:R-:W-:-:S03]  /*04c0*/  SHF.R.S32.HI R2, RZ, 0x10, R2 ;  /* 0x00000010ff027819 */ /* 0x000fc60000011402 */
[----:B------:R-:W-:Y:S01]  /*04d0*/  IMAD R6, R4, 0x2, R9 ;  /* 0x0000000204067824 */ /* 0x000fe200078e0209 */
[----:B------:R-:W-:Y:S06]  /*04e0*/  BRA.U !UP1, `(.L_x_27) ;  /* 0xfffffffd09447547 */ /* 0x000fec000b83ffff */
.L_x_26:
[----:B------:R-:W-:-:S04]  /*04f0*/  UIADD3 UR7, UPT, UPT, -UR5, URZ, URZ ;  /* 0x000000ff05077290 */ /* 0x000fc8000fffe1ff */
[----:B------:R-:W-:-:S09]  /*0500*/  UISETP.GT.AND UP1, UPT, UR7, 0x4, UPT ;  /* 0x000000040700788c */ /* 0x000fd2000bf24270 */
[----:B------:R-:W-:Y:S05]  /*0510*/  BRA.U !UP1, `(.L_x_28) ;  /* 0x0000000109607547 */ /* 0x000fea000b800000 */
[C---:B------:R-:W-:Y:S01]  /*0520*/  IMAD.SHL.U32 R4, R2.reuse, 0x4, RZ ;  /* 0x0000000402047824 */ /* 0x040fe200078e00ff */
[--C-:B------:R-:W-:Y:S01]  /*0530*/  SHF.R.S32.HI R9, RZ, 0x4, R2.reuse ;  /* 0x00000004ff097819 */ /* 0x100fe20000011402 */
[----:B------:R-:W-:Y:S01]  /*0540*/  UIADD3 UR5, UPT, UPT, UR5, 0x8, URZ ;  /* 0x0000000805057890 */ /* 0x000fe2000fffe0ff */
[----:B------:R-:W-:Y:S01]  /*0550*/  LOP3.LUT R8, R2, 0x2, RZ, 0xc0, !PT ;  /* 0x0000000202087812 */ /* 0x000fe200078ec0ff */
[----:B------:R-:W-:Y:S01]  /*0560*/  UPLOP3.LUT UP0, UPT, UPT, UPT, UPT, 0x40, 0x4 ;  /* 0x000000000004789c */ /* 0x000fe20003f0e870 */
[----:B------:R-:W-:Y:S02]  /*0570*/  LOP3.LUT R5, R4, 0x4, RZ, 0xc0, !PT ;  /* 0x0000000404057812 */ /* 0x000fe400078ec0ff */
[----:B------:R-:W-:-:S03]  /*0580*/  SHF.R.U32.HI R4, RZ, 0x2, R2 ;  /* 0x00000002ff047819 */ /* 0x000fc60000011602 */
[----:B------:R-:W-:Y:S01]  /*0590*/  IMAD R5, R6, 0x8, R5 ;  /* 0x0000000806057824 */ /* 0x000fe200078e0205 */
[--C-:B------:R-:W-:Y:S02]  /*05a0*/  SHF.R.U32.HI R6, RZ, 0x3, R2.reuse ;  /* 0x00000003ff067819 */ /* 0x100fe40000011602 */
[----:B------:R-:W-:Y:S02]  /*05b0*/  LOP3.LUT R4, R4, 0x1, RZ, 0xc0, !PT ;  /* 0x0000000104047812 */ /* 0x000fe400078ec0ff */
[----:B------:R-:W-:Y:S01]  /*05c0*/  LOP3.LUT R7, R6, 0x1, RZ, 0xc0, !PT ;  /* 0x0000000106077812 */ /* 0x000fe200078ec0ff */
[----:B------:R-:W-:Y:S01]  /*05d0*/  IMAD.SHL.U32 R6, R9, 0x4, RZ ;  /* 0x0000000409067824 */ /* 0x000fe200078e00ff */
[----:B------:R-:W-:Y:S02]  /*05e0*/  IADD3 R4, PT, PT, R4, R8, R5 ;  /* 0x0000000804047210 */ /* 0x000fe40007ffe005 */
[----:B------:R-:W-:Y:S02]  /*05f0*/  SHF.R.S32.HI R2, RZ, 0x8, R2 ;  /* 0x00000008ff027819 */ /* 0x000fe40000011402 */
[----:B------:R-:W-:Y:S01]  /*0600*/  LOP3.LUT R5, R6, 0x4, RZ, 0xc0, !PT ;  /* 0x0000000406057812 */ /* 0x000fe200078ec0ff */
[----:B------:R-:W-:Y:S01]  /*0610*/  IMAD R4, R4, 0x2, R7 ;  /* 0x0000000204047824 */ /* 0x000fe200078e0207 */
[----:B------:R-:W-:-:S02]  /*0620*/  SHF.R.U32.HI R6, RZ, 0x2, R9 ;  /* 0x00000002ff067819 */ /* 0x000fc40000011609 */
[----:B------:R-:W-:Y:S01]  /*0630*/  LOP3.LUT R7, R9, 0x2, RZ, 0xc0, !PT ;  /* 0x0000000209077812 */ /* 0x000fe200078ec0ff */
[----:B------:R-:W-:Y:S01]  /*0640*/  IMAD R4, R4, 0x8, R5 ;  /* 0x0000000804047824 */ /* 0x000fe200078e0205 */
[----:B------:R-:W-:Y:S02]  /*0650*/  SHF.R.U32.HI R9, RZ, 0x3, R9 ;  /* 0x00000003ff097819 */ /* 0x000fe40000011609 */
[----:B------:R-:W-:Y:S02]  /*0660*/  LOP3.LUT R6, R6, 0x1, RZ, 0xc0, !PT ;  /* 0x0000000106067812 */ /* 0x000fe400078ec0ff */
[----:B------:R-:W-:Y:S02]  /*0670*/  LOP3.LUT R9, R9, 0x1, RZ, 0xc0, !PT ;  /* 0x0000000109097812 */ /* 0x000fe400078ec0ff */
[----:B------:R-:W-:-:S05]  /*0680*/  IADD3 R6, PT, PT, R6, R7, R4 ;  /* 0x0000000706067210 */ /* 0x000fca0007ffe004 */
[----:B------:R-:W-:-:S07]  /*0690*/  IMAD R6, R6, 0x2, R9 ;  /* 0x0000000206067824 */ /* 0x000fce00078e0209 */
.L_x_28:
[----:B------:R-:W-:-:S09]  /*06a0*/  UISETP.NE.OR UP0, UPT, UR5, URZ, UP0 ;  /* 0x000000ff0500728c */ /* 0x000fd20008705670 */
[----:B------:R-:W-:Y:S05]  /*06b0*/  BRA.U !UP0, `(.L_x_24) ;  /* 0x0000000108387547 */ /* 0x000fea000b800000 */
.L_x_25:
[----:B------:R-:W-:Y:S01]  /*06c0*/  IMAD.SHL.U32 R4, R2, 0x4, RZ ;  /* 0x0000000402047824 */ /* 0x000fe200078e00ff */
[----:B------:R-:W-:Y:S01]  /*06d0*/  UIADD3 UR5, UPT, UPT, UR5, 0x4, URZ ;  /* 0x0000000405057890 */ /* 0x000fe2000fffe0ff */
[----:B------:R-:W-:-:S03]  /*06e0*/  SHF.R.U32.HI R7, RZ, 0x3, R2 ;  /* 0x00000003ff077819 */ /* 0x000fc60000011602 */
[----:B------:R-:W-:Y:S01]  /*06f0*/  LOP3.LUT R5, R4, 0x4, RZ, 0xc0, !PT ;  /* 0x0000000404057812 */ /* 0x000fe200078ec0ff */
[----:B------:R-:W-:Y:S01]  /*0700*/  UISETP.NE.AND UP0, UPT, UR5, URZ, UPT ;  /* 0x000000ff0500728c */ /* 0x000fe2000bf05270 */
[--C-:B------:R-:W-:Y:S02]  /*0710*/  SHF.R.U32.HI R4, RZ, 0x2, R2.reuse ;  /* 0x00000002ff047819 */ /* 0x100fe40000011602 */
[----:B------:R-:W-:Y:S01]  /*0720*/  LOP3.LUT R7, R7, 0x1, RZ, 0xc0, !PT ;  /* 0x0000000107077812 */ /* 0x000fe200078ec0ff */
[----:B------:R-:W-:Y:S01]  /*0730*/  IMAD R5, R6, 0x8, R5 ;  /* 0x0000000806057824 */ /* 0x000fe200078e0205 */
[----:B------:R-:W-:Y:S02]  /*0740*/  LOP3.LUT R6, R2, 0x2, RZ, 0xc0, !PT ;  /* 0x0000000202067812 */ /* 0x000fe400078ec0ff */
[----:B------:R-:W-:Y:S02]  /*0750*/  LOP3.LUT R4, R4, 0x1, RZ, 0xc0, !PT ;  /* 0x0000000104047812 */ /* 0x000fe400078ec0ff */
[----:B------:R-:W-:-:S02]  /*0760*/  SHF.R.S32.HI R2, RZ, 0x4, R2 ;  /* 0x00000004ff027819 */ /* 0x000fc40000011402 */
[----:B------:R-:W-:-:S05]  /*0770*/  IADD3 R6, PT, PT, R4, R6, R5 ;  /* 0x0000000604067210 */ /* 0x000fca0007ffe005 */
[----:B------:R-:W-:Y:S01]  /*0780*/  IMAD R6, R6, 0x2, R7 ;  /* 0x0000000206067824 */ /* 0x000fe200078e0207 */
[----:B------:R-:W-:Y:S06]  /*0790*/  BRA.U UP0, `(.L_x_25) ;  /* 0xfffffffd00c87547 */ /* 0x000fec000b83ffff */
.L_x_24:
[----:B------:R-:W-:-:S09]  /*07a0*/  UISETP.NE.AND UP0, UPT, UR4, URZ, UPT ;  /* 0x000000ff0400728c */ /* 0x000fd2000bf05270 */
[----:B------:R-:W-:Y:S05]  /*07b0*/  BRA.U !UP0, `(.L_x_23) ;  /* 0x00000001081c7547 */ /* 0x000fea000b800000 */
[----:B------:R-:W-:-:S12]  /*07c0*/  UIADD3 UR4, UPT, UPT, -UR4, URZ, URZ ;  /* 0x000000ff04047290 */ /* 0x000fd8000fffe1ff */
.L_x_29:
[----:B------:R-:W-:Y:S01]  /*07d0*/  UIADD3 UR4, UPT, UPT, UR4, 0x1, URZ ;  /* 0x0000000104047890 */ /* 0x000fe2000fffe0ff */
[----:B------:R-:W-:Y:S02]  /*07e0*/  LOP3.LUT R5, R2, 0x1, RZ, 0xc0, !PT ;  /* 0x0000000102057812 */ /* 0x000fe400078ec0ff */
[----:B------:R-:W-:Y:S01]  /*07f0*/  SHF.R.S32.HI R2, RZ, 0x1, R2 ;  /* 0x00000001ff027819 */ /* 0x000fe20000011402 */
[----:B------:R-:W-:Y:S02]  /*0800*/  UISETP.NE.AND UP0, UPT, UR4, URZ, UPT ;  /* 0x000000ff0400728c */ /* 0x000fe4000bf05270 */
[----:B------:R-:W-:-:S07]  /*0810*/  IMAD R6, R6, 0x2, R5 ;  /* 0x0000000206067824 */ /* 0x000fce00078e0205 */
[----:B------:R-:W-:Y:S05]  /*0820*/  BRA.U UP0, `(.L_x_29) ;  /* 0xfffffffd00e87547 */ /* 0x000fea000b83ffff */
.L_x_23:
[----:B------:R-:W-:-:S13]  /*0830*/  ISETP.GT.AND P0, PT, R6, R3, PT ;  /* 0x000000030600720c */ /* 0x000fda0003f04270 */
[----:B------:R-:W-:Y:S05]  /*0840*/  @!P0 EXIT ;  /* 0x000000000000894d */ /* 0x000fea0003800000 */
[----:B------:R-:W0:Y:S01]  /*0850*/  LDC.64 R4, c[0x0][0x380] ;  /* 0x0000e000ff047b82 */ /* 0x000e220000000a00 */
[----:B------:R-:W1:Y:S01]  /*0860*/  LDCU.64 UR4, c[0x0][0x358] ;  /* 0x00006b00ff0477ac */ /* 0x000e620008000a00 */
[C---:B------:R-:W-:Y:S02]  /*0870*/  IMAD R9, R0.reuse, UR6, R6 ;  /* 0x0000000600097c24 */ /* 0x040fe4000f8e0206 */
[----:B------:R-:W-:Y:S02]  /*0880*/  IMAD R3, R0, UR6, R3 ;  /* 0x0000000600037c24 */ /* 0x000fe4000f8e0203 */
[----:B0-----:R-:W-:-:S04]  /*0890*/  IMAD.WIDE R8, R9, 0x10, R4 ;  /* 0x0000001009087825 */ /* 0x001fc800078e0204 */
[----:B------:R-:W-:Y:S01]  /*08a0*/  IMAD.WIDE R2, R3, 0x10, R4 ;  /* 0x0000001003027825 */ /* 0x000fe200078e0204 */
[----:B-1----:R-:W2:Y:S04]  /*08b0*/  LDG.E.128 R12, desc[UR4][R8.64] ;  /* 0x00000004080c7981 */ /* 0x002ea8000c1e1d00 */
[----:B------:R-:W3:Y:S04]  /*08c0*/  LDG.E.128 R4, desc[UR4][R2.64] ;  /* 0x0000000402047981 */ /* 0x000ee8000c1e1d00 */
[----:B--2---:R-:W-:Y:S04]  /*08d0*/  STG.E.128 desc[UR4][R2.64], R12 ;  /* 0x0000000c02007986 */ /* 0x004fe8000c101d04 */
[----:B---3--:R-:W-:Y:S01]  /*08e0*/  STG.E.128 desc[UR4][R8.64], R4 ;  /* 0x0000000408007986 */ /* 0x008fe2000c101d04 */
[----:B------:R-:W-:Y:S05]  /*08f0*/  EXIT ;  /* 0x000000000000794d */ /* 0x000fea0003800000 */
.L_x_30:
        /* <DEDUP_REMOVED lines=16> */
.L_x_36:


//--------------------- .nv.global.init           --------------------------
	.section	.nv.global.init,"aw",@progbits
	.align	16
.nv.global.init:
	.type		__cudart_sin_cos_coeffs,@object
	.size		__cudart_sin_cos_coeffs,(__cudart_i2opi_d - __cudart_sin_cos_coeffs)
__cudart_sin_cos_coeffs:
        /*0000*/ 	.byte	0x46, 0xd2, 0xb0, 0x2c, 0xf1, 0xe5, 0x5a, 0xbe, 0x92, 0xe3, 0xac, 0x69, 0xe3, 0x1d, 0xc7, 0x3e
        /*0010*/ 	.byte	0xa1, 0x62, 0xdb, 0x19, 0xa0, 0x01, 0x2a, 0xbf, 0x18, 0x08, 0x11, 0x11, 0x11, 0x11, 0x81, 0x3f
        /*0020*/ 	.byte	0x54, 0x55, 0x55, 0x55, 0x55, 0x55, 0xc5, 0xbf, 0x00, 0x00, 0x00, 0x00, 0x00, 0x00, 0x00, 0x00
        /*0030*/ 	.byte	0x00, 0x00, 0x00, 0x00, 0x00, 0x00, 0x00, 0x00, 0x64, 0x81, 0xfd, 0x20, 0x83, 0xff, 0xa8, 0xbd
        /*0040*/ 	.byte	0x28, 0x85, 0xef, 0xc1, 0xa7, 0xee, 0x21, 0x3e, 0xd9, 0xe6, 0x06, 0x8e, 0x4f, 0x7e, 0x92, 0xbe
        /*0050*/ 	.byte	0xe9, 0xbc, 0xdd, 0x19, 0xa0, 0x01, 0xfa, 0x3e, 0x47, 0x5d, 0xc1, 0x16, 0x6c, 0xc1, 0x56, 0xbf
        /*0060*/ 	.byte	0x51, 0x55, 0x55, 0x55, 0x55, 0x55, 0xa5, 0x3f, 0x00, 0x00, 0x00, 0x00, 0x00, 0x00, 0xe0, 0xbf
        /*0070*/ 	.byte	0x00, 0x00, 0x00, 0x00, 0x00, 0x00, 0xf0, 0x3f, 0x00, 0x00, 0x00, 0x00, 0x00, 0x00, 0x00, 0x00
	.type		__cudart_i2opi_d,@object
	.size		__cudart_i2opi_d,(.L_0 - __cudart_i2opi_d)
__cudart_i2opi_d:
        /* <DEDUP_REMOVED lines=9> */
.L_0:


//--------------------- .nv.shared.reserved.0     --------------------------
	.section	.nv.shared.reserved.0,"aw",@nobits
	.weak		__nv_reservedSMEM_offset_0_alias
	.size		__nv_reservedSMEM_offset_0_alias, 0, 64
	.other		__nv_reservedSMEM_offset_0_alias,@"STO_CUDA_RESERVED_SHARED STV_DEFAULT"
__nv_reservedSMEM_offset_0_alias:
	.zero		0
	.zero		64


//--------------------- .nv.constant0._Z15TransposeKernelP7double2PKS_ii --------------------------
	.section	.nv.constant0._Z15TransposeKernelP7double2PKS_ii,"a",@progbits
	.sectionflags	@""
	.align	4
.nv.constant0._Z15TransposeKernelP7double2PKS_ii:
	.zero		920


//--------------------- .nv.constant0._Z14ScaleRowKernelP7double2iid --------------------------
	.section	.nv.constant0._Z14ScaleRowKernelP7double2iid,"a",@progbits
	.sectionflags	@""
	.align	4
.nv.constant0._Z14ScaleRowKernelP7double2iid:
	.zero		920


//--------------------- .nv.constant0._Z20CooleyTukeyRowKernelP7double2iiii --------------------------
	.section	.nv.constant0._Z20CooleyTukeyRowKernelP7double2iiii,"a",@progbits
	.sectionflags	@""
	.align	4
.nv.constant0._Z20CooleyTukeyRowKernelP7double2iiii:
	.zero		920


//--------------------- .nv.constant0._Z19BitReverseRowKernelP7double2iii --------------------------
	.section	.nv.constant0._Z19BitReverseRowKernelP7double2iii,"a",@progbits
	.sectionflags	@""
	.align	4
.nv.constant0._Z19BitReverseRowKernelP7double2iii:
	.zero		916


//--------------------- SYMBOLS --------------------------

	.type		.nv.reservedSmem.offset0,@object
	.size		.nv.reservedSmem.offset0,0x4
